//
// Generated by NVIDIA NVVM Compiler
//
// Compiler Build ID: CL-36424714
// Cuda compilation tools, release 13.0, V13.0.88
// Based on NVVM 20.0.0
//

.version 9.0
.target sm_100
.address_size 64

	// .globl	mapDots
.extern .shared .align 16 .b8 array[];

.visible .entry mapDots(
	.param .u64 .ptr .align 1 mapDots_param_0,
	.param .u64 .ptr .align 1 mapDots_param_1,
	.param .u64 .ptr .align 1 mapDots_param_2,
	.param .u64 .ptr .align 1 mapDots_param_3,
	.param .u64 .ptr .align 1 mapDots_param_4,
	.param .u64 .ptr .align 1 mapDots_param_5,
	.param .u64 .ptr .align 1 mapDots_param_6,
	.param .u64 .ptr .align 1 mapDots_param_7,
	.param .u64 .ptr .align 1 mapDots_param_8,
	.param .u64 .ptr .align 1 mapDots_param_9,
	.param .u64 .ptr .align 1 mapDots_param_10,
	.param .u64 .ptr .align 1 mapDots_param_11,
	.param .u64 .ptr .align 1 mapDots_param_12,
	.param .u64 .ptr .align 1 mapDots_param_13,
	.param .u64 .ptr .align 1 mapDots_param_14,
	.param .u64 .ptr .align 1 mapDots_param_15,
	.param .u64 .ptr .align 1 mapDots_param_16,
	.param .u64 .ptr .align 1 mapDots_param_17,
	.param .u64 .ptr .align 1 mapDots_param_18,
	.param .u64 .ptr .align 1 mapDots_param_19,
	.param .u64 .ptr .align 1 mapDots_param_20,
	.param .u64 .ptr .align 1 mapDots_param_21,
	.param .u64 .ptr .align 1 mapDots_param_22,
	.param .u64 .ptr .align 1 mapDots_param_23,
	.param .u64 .ptr .align 1 mapDots_param_24,
	.param .u64 .ptr .align 1 mapDots_param_25,
	.param .u64 .ptr .align 1 mapDots_param_26,
	.param .u64 .ptr .align 1 mapDots_param_27,
	.param .u64 .ptr .align 1 mapDots_param_28,
	.param .u32 mapDots_param_29,
	.param .u32 mapDots_param_30,
	.param .f32 mapDots_param_31
)
{
	.reg .pred 	%p<35>;
	.reg .b32 	%r<60>;
	.reg .b32 	%f<31>;
	.reg .b64 	%rd<126>;

	ld.param.u64 	%rd13, [mapDots_param_1];
	ld.param.u64 	%rd15, [mapDots_param_3];
	ld.param.u64 	%rd16, [mapDots_param_4];
	ld.param.u64 	%rd19, [mapDots_param_7];
	ld.param.u64 	%rd20, [mapDots_param_8];
	ld.param.u64 	%rd21, [mapDots_param_9];
	ld.param.u64 	%rd22, [mapDots_param_10];
	ld.param.u64 	%rd23, [mapDots_param_11];
	ld.param.u64 	%rd24, [mapDots_param_12];
	ld.param.u64 	%rd27, [mapDots_param_15];
	ld.param.u64 	%rd28, [mapDots_param_16];
	ld.param.u64 	%rd29, [mapDots_param_17];
	ld.param.u64 	%rd30, [mapDots_param_18];
	ld.param.u64 	%rd31, [mapDots_param_19];
	ld.param.u64 	%rd32, [mapDots_param_20];
	ld.param.u64 	%rd33, [mapDots_param_21];
	ld.param.u64 	%rd34, [mapDots_param_22];
	ld.param.u64 	%rd35, [mapDots_param_23];
	ld.param.u64 	%rd37, [mapDots_param_24];
	ld.param.u64 	%rd38, [mapDots_param_25];
	ld.param.u64 	%rd39, [mapDots_param_26];
	ld.param.u64 	%rd40, [mapDots_param_27];
	ld.param.u64 	%rd36, [mapDots_param_28];
	ld.param.u32 	%r9, [mapDots_param_29];
	ld.param.u32 	%r10, [mapDots_param_30];
	ld.param.f32 	%f3, [mapDots_param_31];
	cvta.to.global.u64 	%rd1, %rd39;
	cvta.to.global.u64 	%rd2, %rd40;
	cvta.to.global.u64 	%rd3, %rd38;
	cvta.to.global.u64 	%rd4, %rd37;
	mov.u32 	%r1, %tid.x;
	setp.ne.s32 	%p1, %r1, 0;
	@%p1 bra 	$L__BB0_2;
	ld.param.u64 	%rd125, [mapDots_param_14];
	ld.param.u64 	%rd124, [mapDots_param_13];
	ld.param.u64 	%rd123, [mapDots_param_6];
	cvta.to.global.u64 	%rd41, %rd29;
	cvta.to.global.u64 	%rd42, %rd30;
	cvta.to.global.u64 	%rd43, %rd123;
	cvta.to.global.u64 	%rd44, %rd19;
	cvta.to.global.u64 	%rd45, %rd20;
	cvta.to.global.u64 	%rd46, %rd21;
	cvta.to.global.u64 	%rd47, %rd28;
	cvta.to.global.u64 	%rd48, %rd22;
	cvta.to.global.u64 	%rd49, %rd23;
	cvta.to.global.u64 	%rd50, %rd24;
	cvta.to.global.u64 	%rd51, %rd124;
	cvta.to.global.u64 	%rd52, %rd125;
	cvta.to.global.u64 	%rd53, %rd27;
	mov.u32 	%r11, %ctaid.x;
	mul.wide.u32 	%rd54, %r11, 4;
	add.s64 	%rd55, %rd41, %rd54;
	ld.global.u32 	%r12, [%rd55];
	add.s64 	%rd56, %rd42, %rd54;
	ld.global.u32 	%r13, [%rd56];
	mul.wide.s32 	%rd57, %r12, 4;
	add.s64 	%rd58, %rd43, %rd57;
	ld.global.u32 	%r14, [%rd58];
	add.s64 	%rd59, %rd44, %rd57;
	ld.global.u32 	%r15, [%rd59];
	add.s64 	%rd60, %rd45, %rd57;
	ld.global.u32 	%r16, [%rd60];
	st.shared.v4.u32 	[array], {%r13, %r14, %r15, %r16};
	add.s64 	%rd61, %rd46, %rd57;
	ld.global.u32 	%r17, [%rd61];
	add.s64 	%rd62, %rd47, %rd57;
	ld.global.u32 	%r18, [%rd62];
	add.s64 	%rd63, %rd48, %rd57;
	ld.global.u32 	%r19, [%rd63];
	st.shared.v4.u32 	[array+16], {%r17, %r18, %r12, %r19};
	add.s64 	%rd64, %rd49, %rd57;
	ld.global.f32 	%f4, [%rd64];
	add.s64 	%rd65, %rd50, %rd57;
	ld.global.f32 	%f5, [%rd65];
	add.s64 	%rd66, %rd51, %rd57;
	ld.global.f32 	%f6, [%rd66];
	add.s64 	%rd67, %rd52, %rd57;
	ld.global.f32 	%f7, [%rd67];
	st.shared.v4.f32 	[array+32], {%f4, %f5, %f6, %f7};
	add.s64 	%rd68, %rd53, %rd57;
	ld.global.f32 	%f8, [%rd68];
	st.shared.f32 	[array+48], %f8;
$L__BB0_2:
	bar.sync 	0;
	ld.shared.v4.u32 	{%r20, %r21, %r2, %r22}, [array];
	mov.b64 	%rd69, {%r20, %r21};
	ld.shared.v4.u32 	{%r23, %r3, %r4, %r24}, [array+16];
	mov.b64 	%rd70, {%r4, %r24};
	add.s32 	%r25, %r23, %r2;
	add.s32 	%r5, %r20, %r1;
	setp.ge.s32 	%p2, %r5, %r25;
	{ .reg .b32 tmp; mov.b64 {tmp, %r6}, %rd69; }
	{ .reg .b32 tmp; mov.b64 {tmp, %r7}, %rd70; }
	@%p2 bra 	$L__BB0_33;
	ld.param.u64 	%rd122, [mapDots_param_5];
	ld.param.u64 	%rd121, [mapDots_param_2];
	ld.param.u64 	%rd120, [mapDots_param_0];
	add.s32 	%r26, %r6, %r5;
	cvta.to.global.u64 	%rd71, %rd122;
	mul.wide.s32 	%rd72, %r26, 4;
	add.s64 	%rd73, %rd71, %rd72;
	ld.global.u32 	%r27, [%rd73];
	cvta.to.global.u64 	%rd74, %rd33;
	add.s64 	%rd5, %rd74, %rd72;
	mov.b32 	%r28, -1;
	st.global.u32 	[%rd5], %r28;
	cvta.to.global.u64 	%rd75, %rd32;
	add.s64 	%rd6, %rd75, %rd72;
	st.global.u32 	[%rd6], %r28;
	cvta.to.global.u64 	%rd76, %rd34;
	add.s64 	%rd7, %rd76, %rd72;
	st.global.u32 	[%rd7], %r28;
	cvta.to.global.u64 	%rd77, %rd35;
	add.s64 	%rd8, %rd77, %rd72;
	st.global.u32 	[%rd8], %r28;
	mul.wide.s32 	%rd78, %r10, 4;
	add.s64 	%rd79, %rd5, %rd78;
	st.global.u32 	[%rd79], %r28;
	add.s64 	%rd80, %rd6, %rd78;
	st.global.u32 	[%rd80], %r28;
	add.s64 	%rd9, %rd7, %rd78;
	st.global.u32 	[%rd9], %r28;
	add.s64 	%rd10, %rd8, %rd78;
	st.global.u32 	[%rd10], %r28;
	cvta.to.global.u64 	%rd81, %rd16;
	mul.wide.s32 	%rd82, %r27, 4;
	add.s64 	%rd83, %rd81, %rd82;
	ld.global.u32 	%r8, [%rd83];
	cvta.to.global.u64 	%rd84, %rd120;
	add.s64 	%rd85, %rd84, %rd82;
	ld.global.f32 	%f9, [%rd85];
	mov.b32 	%f10, %r7;
	sub.f32 	%f11, %f9, %f10;
	cvt.rzi.s32.f32 	%r29, %f11;
	cvta.to.global.u64 	%rd86, %rd13;
	add.s64 	%rd87, %rd86, %rd82;
	ld.global.f32 	%f12, [%rd87];
	ld.shared.v4.f32 	{%f13, %f14, %f15, %f16}, [array+32];
	sub.f32 	%f17, %f12, %f13;
	cvt.rzi.s32.f32 	%r30, %f17;
	cvta.to.global.u64 	%rd88, %rd121;
	add.s64 	%rd89, %rd88, %rd82;
	ld.global.f32 	%f18, [%rd89];
	sub.f32 	%f19, %f18, %f14;
	cvt.rzi.s32.f32 	%r31, %f19;
	cvt.rn.f32.s32 	%f20, %r29;
	cvt.rn.f32.s32 	%f21, %r30;
	mul.f32 	%f22, %f16, %f21;
	fma.rn.f32 	%f23, %f15, %f20, %f22;
	cvt.rn.f32.s32 	%f24, %r31;
	ld.shared.f32 	%f25, [array+48];
	fma.rn.f32 	%f26, %f25, %f24, %f23;
	div.rn.f32 	%f1, %f26, %f3;
	cvta.to.global.u64 	%rd90, %rd31;
	add.s64 	%rd91, %rd90, %rd82;
	st.global.f32 	[%rd91], %f1;
	cvta.to.global.u64 	%rd92, %rd15;
	add.s64 	%rd93, %rd92, %rd82;
	ld.global.f32 	%f27, [%rd93];
	sqrt.rn.f32 	%f2, %f27;
	setp.geu.f32 	%p3, %f1, 0f00000000;
	shl.b32 	%r32, %r4, 2;
	cvta.to.global.u64 	%rd94, %rd36;
	mul.wide.s32 	%rd95, %r32, 4;
	add.s64 	%rd11, %rd94, %rd95;
	@%p3 bra 	$L__BB0_9;
	setp.lt.s32 	%p9, %r5, %r2;
	selp.b32 	%r39, 0, %r9, %p9;
	add.s32 	%r40, %r4, %r39;
	mul.wide.s32 	%rd102, %r40, 4;
	add.s64 	%rd103, %rd3, %rd102;
	atom.global.add.u32 	%r41, [%rd103], 1;
	selp.b32 	%r42, 0, %r10, %p9;
	mul.wide.s32 	%rd104, %r42, 4;
	add.s64 	%rd105, %rd5, %rd104;
	st.global.u32 	[%rd105], %r41;
	setp.ne.s32 	%p10, %r8, 0;
	@%p10 bra 	$L__BB0_6;
	mov.b32 	%r43, 1;
	st.global.u32 	[%rd11], %r43;
$L__BB0_6:
	setp.leu.f32 	%p11, %f2, 0f00000000;
	@%p11 bra 	$L__BB0_13;
	div.rn.f32 	%f29, %f2, %f3;
	add.f32 	%f30, %f1, %f29;
	setp.ltu.f32 	%p12, %f30, 0f00000000;
	@%p12 bra 	$L__BB0_13;
	mul.wide.s32 	%rd106, %r4, 4;
	add.s64 	%rd107, %rd4, %rd106;
	atom.global.add.u32 	%r44, [%rd107], 1;
	st.global.u32 	[%rd6], %r44;
	bra.uni 	$L__BB0_13;
$L__BB0_9:
	setp.lt.s32 	%p4, %r5, %r2;
	selp.b32 	%r33, 0, %r9, %p4;
	add.s32 	%r34, %r4, %r33;
	mul.wide.s32 	%rd96, %r34, 4;
	add.s64 	%rd97, %rd4, %rd96;
	atom.global.add.u32 	%r35, [%rd97], 1;
	selp.b32 	%r36, 0, %r10, %p4;
	mul.wide.s32 	%rd98, %r36, 4;
	add.s64 	%rd99, %rd6, %rd98;
	st.global.u32 	[%rd99], %r35;
	setp.ne.s32 	%p5, %r8, 0;
	@%p5 bra 	$L__BB0_11;
	mov.b32 	%r37, 1;
	st.global.u32 	[%rd11+4], %r37;
$L__BB0_11:
	setp.leu.f32 	%p6, %f2, 0f00000000;
	div.rn.f32 	%f28, %f2, %f3;
	setp.geu.f32 	%p7, %f1, %f28;
	or.pred  	%p8, %p6, %p7;
	@%p8 bra 	$L__BB0_13;
	mul.wide.s32 	%rd100, %r4, 4;
	add.s64 	%rd101, %rd3, %rd100;
	atom.global.add.u32 	%r38, [%rd101], 1;
	st.global.u32 	[%rd5], %r38;
$L__BB0_13:
	setp.neu.f32 	%p13, %f2, 0f00000000;
	@%p13 bra 	$L__BB0_33;
	setp.ne.s32 	%p14, %r3, 0;
	@%p14 bra 	$L__BB0_21;
	setp.geu.f32 	%p27, %f1, 0f00000000;
	setp.leu.f32 	%p28, %f1, 0fBF800000;
	or.pred  	%p29, %p28, %p27;
	@%p29 bra 	$L__BB0_18;
	mul.wide.s32 	%rd116, %r4, 4;
	add.s64 	%rd117, %rd1, %rd116;
	atom.global.add.u32 	%r55, [%rd117], 1;
	st.global.u32 	[%rd7], %r55;
	setp.ne.s32 	%p30, %r8, 0;
	@%p30 bra 	$L__BB0_18;
	mov.b32 	%r56, 1;
	st.global.u32 	[%rd11+8], %r56;
$L__BB0_18:
	setp.geu.f32 	%p31, %f1, 0f3F800000;
	setp.ltu.f32 	%p32, %f1, 0f00000000;
	or.pred  	%p33, %p31, %p32;
	@%p33 bra 	$L__BB0_33;
	add.s32 	%r57, %r4, %r9;
	mul.wide.s32 	%rd118, %r57, 4;
	add.s64 	%rd119, %rd1, %rd118;
	atom.global.add.u32 	%r58, [%rd119], 1;
	st.global.u32 	[%rd9], %r58;
	setp.ne.s32 	%p34, %r8, 0;
	@%p34 bra 	$L__BB0_33;
	mov.b32 	%r59, 1;
	st.global.u32 	[%rd11+8], %r59;
	bra.uni 	$L__BB0_33;
$L__BB0_21:
	setp.geu.f32 	%p15, %f1, 0f00000000;
	setp.leu.f32 	%p16, %f1, 0fBF800000;
	or.pred  	%p17, %p16, %p15;
	@%p17 bra 	$L__BB0_27;
	setp.lt.s32 	%p18, %r5, %r2;
	@%p18 bra 	$L__BB0_25;
	mul.wide.s32 	%rd108, %r4, 4;
	add.s64 	%rd109, %rd2, %rd108;
	atom.global.add.u32 	%r45, [%rd109], 1;
	st.global.u32 	[%rd8], %r45;
	setp.ne.s32 	%p19, %r8, 0;
	@%p19 bra 	$L__BB0_27;
	mov.b32 	%r46, 1;
	st.global.u32 	[%rd11+12], %r46;
	bra.uni 	$L__BB0_27;
$L__BB0_25:
	mul.wide.s32 	%rd110, %r4, 4;
	add.s64 	%rd111, %rd1, %rd110;
	atom.global.add.u32 	%r47, [%rd111], 1;
	st.global.u32 	[%rd7], %r47;
	setp.ne.s32 	%p20, %r8, 0;
	@%p20 bra 	$L__BB0_27;
	mov.b32 	%r48, 1;
	st.global.u32 	[%rd11+8], %r48;
$L__BB0_27:
	setp.geu.f32 	%p21, %f1, 0f3F800000;
	setp.ltu.f32 	%p22, %f1, 0f00000000;
	or.pred  	%p23, %p21, %p22;
	@%p23 bra 	$L__BB0_33;
	setp.lt.s32 	%p24, %r5, %r2;
	@%p24 bra 	$L__BB0_31;
	add.s32 	%r49, %r4, %r9;
	mul.wide.s32 	%rd112, %r49, 4;
	add.s64 	%rd113, %rd1, %rd112;
	atom.global.add.u32 	%r50, [%rd113], 1;
	st.global.u32 	[%rd9], %r50;
	setp.ne.s32 	%p25, %r8, 0;
	@%p25 bra 	$L__BB0_33;
	mov.b32 	%r51, 1;
	st.global.u32 	[%rd11+8], %r51;
	bra.uni 	$L__BB0_33;
$L__BB0_31:
	add.s32 	%r52, %r4, %r9;
	mul.wide.s32 	%rd114, %r52, 4;
	add.s64 	%rd115, %rd2, %rd114;
	atom.global.add.u32 	%r53, [%rd115], 1;
	st.global.u32 	[%rd10], %r53;
	setp.ne.s32 	%p26, %r8, 0;
	@%p26 bra 	$L__BB0_33;
	mov.b32 	%r54, 1;
	st.global.u32 	[%rd11+12], %r54;
$L__BB0_33:
	ret;

}


// ===== COMPILED SASS (sm_100) =====

	.target	sm_100

	.elftype	@"ET_EXEC"


//--------------------- .note.nv.tkinfo           --------------------------
	.section	.note.nv.tkinfo,"",@"SHT_NOTE"
	.sectionflags	@"SHF_NOTE_NV_TKINFO"
	.tkinfo
        /*0018*/ 	.word	0x00000002
        /*0030*/ 	.string	""
        /*0030*/ 	.string	"ptxas"
        /*0030*/ 	.string	"Cuda compilation tools, release 13.0, V13.0.88"
        /*0030*/ 	.string	"Build cuda_13.0.r13.0/compiler.36424714_0"
        /*0030*/ 	.string	"-arch sm_100 -m 64 "



//--------------------- .note.nv.cuinfo           --------------------------
	.section	.note.nv.cuinfo,"",@"SHT_NOTE"
	.sectionflags	@"SHF_NOTE_NV_CUINFO"
        /*0018*/ 	.short	0x0002
        /*001a*/ 	.short	0x0064
        /*001c*/ 	.short	0x0082
	.zero		2


//--------------------- .nv.info                  --------------------------
	.section	.nv.info,"",@"SHT_CUDA_INFO"
	.align	4


	//----- nvinfo : EIATTR_REGCOUNT
	.align		4
        /*0000*/ 	.byte	0x04, 0x2f
        /*0002*/ 	.short	(.L_1 - .L_0)
	.align		4
.L_0:
        /*0004*/ 	.word	index@(mapDots)
        /*0008*/ 	.word	0x00000026


	//----- nvinfo : EIATTR_FRAME_SIZE
	.align		4
.L_1:
        /*000c*/ 	.byte	0x04, 0x11
        /*000e*/ 	.short	(.L_3 - .L_2)
	.align		4
.L_2:
        /*0010*/ 	.word	index@($__internal_1_$__cuda_sm3x_div_rn_noftz_f32_slowpath)
        /*0014*/ 	.word	0x00000000


	//----- nvinfo : EIATTR_FRAME_SIZE
	.align		4
.L_3:
        /*0018*/ 	.byte	0x04, 0x11
        /*001a*/ 	.short	(.L_5 - .L_4)
	.align		4
.L_4:
        /*001c*/ 	.word	index@($__internal_0_$__cuda_sm20_sqrt_rn_f32_slowpath)
        /*0020*/ 	.word	0x00000000


	//----- nvinfo : EIATTR_FRAME_SIZE
	.align		4
.L_5:
        /*0024*/ 	.byte	0x04, 0x11
        /*0026*/ 	.short	(.L_7 - .L_6)
	.align		4
.L_6:
        /*0028*/ 	.word	index@(mapDots)
        /*002c*/ 	.word	0x00000000


	//----- nvinfo : EIATTR_MIN_STACK_SIZE
	.align		4
.L_7:
        /*0030*/ 	.byte	0x04, 0x12
        /*0032*/ 	.short	(.L_9 - .L_8)
	.align		4
.L_8:
        /*0034*/ 	.word	index@(mapDots)
        /*0038*/ 	.word	0x00000000
.L_9:


//--------------------- .nv.compat                --------------------------
	.section	.nv.compat,"",@"SHT_CUDA_COMPAT_INFO"
	.align	4
        /*0000*/ 	.byte	0x02, 0x09, 0x00, 0x00, 0x02, 0x02, 0x01, 0x00, 0x02, 0x05, 0x05, 0x00, 0x03, 0x07, 0x01, 0x01
        /*0010*/ 	.byte	0x02, 0x03, 0x00, 0x00, 0x02, 0x06, 0x01, 0x00, 0x04, 0x0b, 0x08, 0x00, 0x01, 0x00, 0x00, 0x00
        /*0020*/ 	.byte	0x00, 0x00, 0x00, 0x00


//--------------------- .nv.info.mapDots          --------------------------
	.section	.nv.info.mapDots,"",@"SHT_CUDA_INFO"
	.sectionflags	@""
	.align	4


	//----- nvinfo : EIATTR_CUDA_API_VERSION
	.align		4
        /*0000*/ 	.byte	0x04, 0x37
        /*0002*/ 	.short	(.L_11 - .L_10)
.L_10:
        /*0004*/ 	.word	0x00000082


	//----- nvinfo : EIATTR_KPARAM_INFO
	.align		4
.L_11:
        /*0008*/ 	.byte	0x04, 0x17
        /*000a*/ 	.short	(.L_13 - .L_12)
.L_12:
        /*000c*/ 	.word	0x00000000
        /*0010*/ 	.short	0x001f
        /*0012*/ 	.short	0x00f0
        /*0014*/ 	.byte	0x00, 0xf0, 0x11, 0x00


	//----- nvinfo : EIATTR_KPARAM_INFO
	.align		4
.L_13:
        /*0018*/ 	.byte	0x04, 0x17
        /*001a*/ 	.short	(.L_15 - .L_14)
.L_14:
        /*001c*/ 	.word	0x00000000
        /*0020*/ 	.short	0x001e
        /*0022*/ 	.short	0x00ec
        /*0024*/ 	.byte	0x00, 0xf0, 0x11, 0x00


	//----- nvinfo : EIATTR_KPARAM_INFO
	.align		4
.L_15:
        /*0028*/ 	.byte	0x04, 0x17
        /*002a*/ 	.short	(.L_17 - .L_16)
.L_16:
        /*002c*/ 	.word	0x00000000
        /*0030*/ 	.short	0x001d
        /*0032*/ 	.short	0x00e8
        /*0034*/ 	.byte	0x00, 0xf0, 0x11, 0x00


	//----- nvinfo : EIATTR_KPARAM_INFO
	.align		4
.L_17:
        /*0038*/ 	.byte	0x04, 0x17
        /*003a*/ 	.short	(.L_19 - .L_18)
.L_18:
        /*003c*/ 	.word	0x00000000
        /*0040*/ 	.short	0x001c
        /*0042*/ 	.short	0x00e0
        /*0044*/ 	.byte	0x00, 0xf5, 0x21, 0x00


	//----- nvinfo : EIATTR_KPARAM_INFO
	.align		4
.L_19:
        /*0048*/ 	.byte	0x04, 0x17
        /*004a*/ 	.short	(.L_21 - .L_20)
.L_20:
        /*004c*/ 	.word	0x00000000
        /*0050*/ 	.short	0x001b
        /*0052*/ 	.short	0x00d8
        /*0054*/ 	.byte	0x00, 0xf5, 0x21, 0x00


	//----- nvinfo : EIATTR_KPARAM_INFO
	.align		4
.L_21:
        /*0058*/ 	.byte	0x04, 0x17
        /*005a*/ 	.short	(.L_23 - .L_22)
.L_22:
        /*005c*/ 	.word	0x00000000
        /*0060*/ 	.short	0x001a
        /*0062*/ 	.short	0x00d0
        /*0064*/ 	.byte	0x00, 0xf5, 0x21, 0x00


	//----- nvinfo : EIATTR_KPARAM_INFO
	.align		4
.L_23:
        /*0068*/ 	.byte	0x04, 0x17
        /*006a*/ 	.short	(.L_25 - .L_24)
.L_24:
        /*006c*/ 	.word	0x00000000
        /*0070*/ 	.short	0x0019
        /*0072*/ 	.short	0x00c8
        /*0074*/ 	.byte	0x00, 0xf5, 0x21, 0x00


	//----- nvinfo : EIATTR_KPARAM_INFO
	.align		4
.L_25:
        /*0078*/ 	.byte	0x04, 0x17
        /*007a*/ 	.short	(.L_27 - .L_26)
.L_26:
        /*007c*/ 	.word	0x00000000
        /*0080*/ 	.short	0x0018
        /*0082*/ 	.short	0x00c0
        /*0084*/ 	.byte	0x00, 0xf5, 0x21, 0x00


	//----- nvinfo : EIATTR_KPARAM_INFO
	.align		4
.L_27:
        /*0088*/ 	.byte	0x04, 0x17
        /*008a*/ 	.short	(.L_29 - .L_28)
.L_28:
        /*008c*/ 	.word	0x00000000
        /*0090*/ 	.short	0x0017
        /*0092*/ 	.short	0x00b8
        /*0094*/ 	.byte	0x00, 0xf5, 0x21, 0x00


	//----- nvinfo : EIATTR_KPARAM_INFO
	.align		4
.L_29:
        /*0098*/ 	.byte	0x04, 0x17
        /*009a*/ 	.short	(.L_31 - .L_30)
.L_30:
        /*009c*/ 	.word	0x00000000
        /*00a0*/ 	.short	0x0016
        /*00a2*/ 	.short	0x00b0
        /*00a4*/ 	.byte	0x00, 0xf5, 0x21, 0x00


	//----- nvinfo : EIATTR_KPARAM_INFO
	.align		4
.L_31:
        /*00a8*/ 	.byte	0x04, 0x17
        /*00aa*/ 	.short	(.L_33 - .L_32)
.L_32:
        /*00ac*/ 	.word	0x00000000
        /*00b0*/ 	.short	0x0015
        /*00b2*/ 	.short	0x00a8
        /*00b4*/ 	.byte	0x00, 0xf5, 0x21, 0x00


	//----- nvinfo : EIATTR_KPARAM_INFO
	.align		4
.L_33:
        /*00b8*/ 	.byte	0x04, 0x17
        /*00ba*/ 	.short	(.L_35 - .L_34)
.L_34:
        /*00bc*/ 	.word	0x00000000
        /*00c0*/ 	.short	0x0014
        /*00c2*/ 	.short	0x00a0
        /*00c4*/ 	.byte	0x00, 0xf5, 0x21, 0x00


	//----- nvinfo : EIATTR_KPARAM_INFO
	.align		4
.L_35:
        /*00c8*/ 	.byte	0x04, 0x17
        /*00ca*/ 	.short	(.L_37 - .L_36)
.L_36:
        /*00cc*/ 	.word	0x00000000
        /*00d0*/ 	.short	0x0013
        /*00d2*/ 	.short	0x0098
        /*00d4*/ 	.byte	0x00, 0xf5, 0x21, 0x00


	//----- nvinfo : EIATTR_KPARAM_INFO
	.align		4
.L_37:
        /*00d8*/ 	.byte	0x04, 0x17
        /*00da*/ 	.short	(.L_39 - .L_38)
.L_38:
        /*00dc*/ 	.word	0x00000000
        /*00e0*/ 	.short	0x0012
        /*00e2*/ 	.short	0x0090
        /*00e4*/ 	.byte	0x00, 0xf5, 0x21, 0x00


	//----- nvinfo : EIATTR_KPARAM_INFO
	.align		4
.L_39:
        /*00e8*/ 	.byte	0x04, 0x17
        /*00ea*/ 	.short	(.L_41 - .L_40)
.L_40:
        /*00ec*/ 	.word	0x00000000
        /*00f0*/ 	.short	0x0011
        /*00f2*/ 	.short	0x0088
        /*00f4*/ 	.byte	0x00, 0xf5, 0x21, 0x00


	//----- nvinfo : EIATTR_KPARAM_INFO
	.align		4
.L_41:
        /*00f8*/ 	.byte	0x04, 0x17
        /*00fa*/ 	.short	(.L_43 - .L_42)
.L_42:
        /*00fc*/ 	.word	0x00000000
        /*0100*/ 	.short	0x0010
        /*0102*/ 	.short	0x0080
        /*0104*/ 	.byte	0x00, 0xf5, 0x21, 0x00


	//----- nvinfo : EIATTR_KPARAM_INFO
	.align		4
.L_43:
        /*0108*/ 	.byte	0x04, 0x17
        /*010a*/ 	.short	(.L_45 - .L_44)
.L_44:
        /*010c*/ 	.word	0x00000000
        /*0110*/ 	.short	0x000f
        /*0112*/ 	.short	0x0078
        /*0114*/ 	.byte	0x00, 0xf5, 0x21, 0x00


	//----- nvinfo : EIATTR_KPARAM_INFO
	.align		4
.L_45:
        /*0118*/ 	.byte	0x04, 0x17
        /*011a*/ 	.short	(.L_47 - .L_46)
.L_46:
        /*011c*/ 	.word	0x00000000
        /*0120*/ 	.short	0x000e
        /*0122*/ 	.short	0x0070
        /*0124*/ 	.byte	0x00, 0xf5, 0x21, 0x00


	//----- nvinfo : EIATTR_KPARAM_INFO
	.align		4
.L_47:
        /*0128*/ 	.byte	0x04, 0x17
        /*012a*/ 	.short	(.L_49 - .L_48)
.L_48:
        /*012c*/ 	.word	0x00000000
        /*0130*/ 	.short	0x000d
        /*0132*/ 	.short	0x0068
        /*0134*/ 	.byte	0x00, 0xf5, 0x21, 0x00


	//----- nvinfo : EIATTR_KPARAM_INFO
	.align		4
.L_49:
        /*0138*/ 	.byte	0x04, 0x17
        /*013a*/ 	.short	(.L_51 - .L_50)
.L_50:
        /*013c*/ 	.word	0x00000000
        /*0140*/ 	.short	0x000c
        /*0142*/ 	.short	0x0060
        /*0144*/ 	.byte	0x00, 0xf5, 0x21, 0x00


	//----- nvinfo : EIATTR_KPARAM_INFO
	.align		4
.L_51:
        /*0148*/ 	.byte	0x04, 0x17
        /*014a*/ 	.short	(.L_53 - .L_52)
.L_52:
        /*014c*/ 	.word	0x00000000
        /*0150*/ 	.short	0x000b
        /*0152*/ 	.short	0x0058
        /*0154*/ 	.byte	0x00, 0xf5, 0x21, 0x00


	//----- nvinfo : EIATTR_KPARAM_INFO
	.align		4
.L_53:
        /*0158*/ 	.byte	0x04, 0x17
        /*015a*/ 	.short	(.L_55 - .L_54)
.L_54:
        /*015c*/ 	.word	0x00000000
        /*0160*/ 	.short	0x000a
        /*0162*/ 	.short	0x0050
        /*0164*/ 	.byte	0x00, 0xf5, 0x21, 0x00


	//----- nvinfo : EIATTR_KPARAM_INFO
	.align		4
.L_55:
        /*0168*/ 	.byte	0x04, 0x17
        /*016a*/ 	.short	(.L_57 - .L_56)
.L_56:
        /*016c*/ 	.word	0x00000000
        /*0170*/ 	.short	0x0009
        /*0172*/ 	.short	0x0048
        /*0174*/ 	.byte	0x00, 0xf5, 0x21, 0x00


	//----- nvinfo : EIATTR_KPARAM_INFO
	.align		4
.L_57:
        /*0178*/ 	.byte	0x04, 0x17
        /*017a*/ 	.short	(.L_59 - .L_58)
.L_58:
        /*017c*/ 	.word	0x00000000
        /*0180*/ 	.short	0x0008
        /*0182*/ 	.short	0x0040
        /*0184*/ 	.byte	0x00, 0xf5, 0x21, 0x00


	//----- nvinfo : EIATTR_KPARAM_INFO
	.align		4
.L_59:
        /*0188*/ 	.byte	0x04, 0x17
        /*018a*/ 	.short	(.L_61 - .L_60)
.L_60:
        /*018c*/ 	.word	0x00000000
        /*0190*/ 	.short	0x0007
        /*0192*/ 	.short	0x0038
        /*0194*/ 	.byte	0x00, 0xf5, 0x21, 0x00


	//----- nvinfo : EIATTR_KPARAM_INFO
	.align		4
.L_61:
        /*0198*/ 	.byte	0x04, 0x17
        /*019a*/ 	.short	(.L_63 - .L_62)
.L_62:
        /*019c*/ 	.word	0x00000000
        /*01a0*/ 	.short	0x0006
        /*01a2*/ 	.short	0x0030
        /*01a4*/ 	.byte	0x00, 0xf5, 0x21, 0x00


	//----- nvinfo : EIATTR_KPARAM_INFO
	.align		4
.L_63:
        /*01a8*/ 	.byte	0x04, 0x17
        /*01aa*/ 	.short	(.L_65 - .L_64)
.L_64:
        /*01ac*/ 	.word	0x00000000
        /*01b0*/ 	.short	0x0005
        /*01b2*/ 	.short	0x0028
        /*01b4*/ 	.byte	0x00, 0xf5, 0x21, 0x00


	//----- nvinfo : EIATTR_KPARAM_INFO
	.align		4
.L_65:
        /*01b8*/ 	.byte	0x04, 0x17
        /*01ba*/ 	.short	(.L_67 - .L_66)
.L_66:
        /*01bc*/ 	.word	0x00000000
        /*01c0*/ 	.short	0x0004
        /*01c2*/ 	.short	0x0020
        /*01c4*/ 	.byte	0x00, 0xf5, 0x21, 0x00


	//----- nvinfo : EIATTR_KPARAM_INFO
	.align		4
.L_67:
        /*01c8*/ 	.byte	0x04, 0x17
        /*01ca*/ 	.short	(.L_69 - .L_68)
.L_68:
        /*01cc*/ 	.word	0x00000000
        /*01d0*/ 	.short	0x0003
        /*01d2*/ 	.short	0x0018
        /*01d4*/ 	.byte	0x00, 0xf5, 0x21, 0x00


	//----- nvinfo : EIATTR_KPARAM_INFO
	.align		4
.L_69:
        /*01d8*/ 	.byte	0x04, 0x17
        /*01da*/ 	.short	(.L_71 - .L_70)
.L_70:
        /*01dc*/ 	.word	0x00000000
        /*01e0*/ 	.short	0x0002
        /*01e2*/ 	.short	0x0010
        /*01e4*/ 	.byte	0x00, 0xf5, 0x21, 0x00


	//----- nvinfo : EIATTR_KPARAM_INFO
	.align		4
.L_71:
        /*01e8*/ 	.byte	0x04, 0x17
        /*01ea*/ 	.short	(.L_73 - .L_72)
.L_72:
        /*01ec*/ 	.word	0x00000000
        /*01f0*/ 	.short	0x0001
        /*01f2*/ 	.short	0x0008
        /*01f4*/ 	.byte	0x00, 0xf5, 0x21, 0x00


	//----- nvinfo : EIATTR_KPARAM_INFO
	.align		4
.L_73:
        /*01f8*/ 	.byte	0x04, 0x17
        /*01fa*/ 	.short	(.L_75 - .L_74)
.L_74:
        /*01fc*/ 	.word	0x00000000
        /*0200*/ 	.short	0x0000
        /*0202*/ 	.short	0x0000
        /*0204*/ 	.byte	0x00, 0xf5, 0x21, 0x00


	//----- nvinfo : EIATTR_SPARSE_MMA_MASK
	.align		4
.L_75:
        /*0208*/ 	.byte	0x03, 0x50
        /*020a*/ 	.short	0x0000


	//----- nvinfo : EIATTR_MAXREG_COUNT
	.align		4
        /*020c*/ 	.byte	0x03, 0x1b
        /*020e*/ 	.short	0x00ff


	//----- nvinfo : EIATTR_NUM_BARRIERS
	.align		4
        /*0210*/ 	.byte	0x02, 0x4c
        /*0212*/ 	.byte	0x01
	.zero		1


	//----- nvinfo : EIATTR_MERCURY_ISA_VERSION
	.align		4
        /*0214*/ 	.byte	0x03, 0x5f
        /*0216*/ 	.short	0x0101


	//----- nvinfo : EIATTR_UNUSED_LOAD_BYTE_OFFSET
	.align		4
        /*0218*/ 	.byte	0x04, 0x44
        /*021a*/ 	.short	(.L_77 - .L_76)


	//   ....[0]....
.L_76:
        /*021c*/ 	.word	0x000003a0
        /*0220*/ 	.word	0x00000fff


	//----- nvinfo : EIATTR_INT_WARP_WIDE_INSTR_OFFSETS
	.align		4
.L_77:
        /*0224*/ 	.byte	0x04, 0x31
        /*0226*/ 	.short	(.L_79 - .L_78)


	//   ....[0]....
.L_78:
        /*0228*/ 	.word	0x00000bf0


	//   ....[1]....
        /*022c*/ 	.word	0x00000c90


	//   ....[2]....
        /*0230*/ 	.word	0x00000ed0


	//   ....[3]....
        /*0234*/ 	.word	0x00000f70


	//   ....[4]....
        /*0238*/ 	.word	0x00001060


	//   ....[5]....
        /*023c*/ 	.word	0x00001120


	//   ....[6]....
        /*0240*/ 	.word	0x00001190


	//   ....[7]....
        /*0244*/ 	.word	0x00001260


	//   ....[8]....
        /*0248*/ 	.word	0x00001340


	//   ....[9]....
        /*024c*/ 	.word	0x000013f0


	//   ....[10]....
        /*0250*/ 	.word	0x00001470


	//   ....[11]....
        /*0254*/ 	.word	0x00001530


	//   ....[12]....
        /*0258*/ 	.word	0x000015e0


	//   ....[13]....
        /*025c*/ 	.word	0x000016b0


	//   ....[14]....
        /*0260*/ 	.word	0x00001730


	//   ....[15]....
        /*0264*/ 	.word	0x00001800


	//----- nvinfo : EIATTR_VRC_CTA_INIT_COUNT
	.align		4
.L_79:
        /*0268*/ 	.byte	0x02, 0x4a
	.zero		1
	.zero		1


	//----- nvinfo : EIATTR_EXIT_INSTR_OFFSETS
	.align		4
        /*026c*/ 	.byte	0x04, 0x1c
        /*026e*/ 	.short	(.L_81 - .L_80)


	//   ....[0]....
.L_80:
        /*0270*/ 	.word	0x000003f0


	//   ....[1]....
        /*0274*/ 	.word	0x00000fc0


	//   ....[2]....
        /*0278*/ 	.word	0x00001170


	//   ....[3]....
        /*027c*/ 	.word	0x00001290


	//   ....[4]....
        /*0280*/ 	.word	0x000012c0


	//   ....[5]....
        /*0284*/ 	.word	0x000015a0


	//   ....[6]....
        /*0288*/ 	.word	0x000016e0


	//   ....[7]....
        /*028c*/ 	.word	0x00001710


	//   ....[8]....
        /*0290*/ 	.word	0x00001830


	//   ....[9]....
        /*0294*/ 	.word	0x00001860


	//----- nvinfo : EIATTR_CRS_STACK_SIZE
	.align		4
.L_81:
        /*0298*/ 	.byte	0x04, 0x1e
        /*029a*/ 	.short	(.L_83 - .L_82)
.L_82:
        /*029c*/ 	.word	0x00000000


	//----- nvinfo : EIATTR_CBANK_PARAM_SIZE
	.align		4
.L_83:
        /*02a0*/ 	.byte	0x03, 0x19
        /*02a2*/ 	.short	0x00f4


	//----- nvinfo : EIATTR_PARAM_CBANK
	.align		4
        /*02a4*/ 	.byte	0x04, 0x0a
        /*02a6*/ 	.short	(.L_85 - .L_84)
	.align		4
.L_84:
        /*02a8*/ 	.word	index@(.nv.constant0.mapDots)
        /*02ac*/ 	.short	0x0380
        /*02ae*/ 	.short	0x00f4


	//----- nvinfo : EIATTR_SW_WAR
	.align		4
.L_85:
        /*02b0*/ 	.byte	0x04, 0x36
        /*02b2*/ 	.short	(.L_87 - .L_86)
.L_86:
        /*02b4*/ 	.word	0x00000008
.L_87:


//--------------------- .nv.callgraph             --------------------------
	.section	.nv.callgraph,"",@"SHT_CUDA_CALLGRAPH"
	.align	4
	.sectionentsize	8
	.align		4
        /*0000*/ 	.word	0x00000000
	.align		4
        /*0004*/ 	.word	0xffffffff
	.align		4
        /*0008*/ 	.word	0x00000000
	.align		4
        /*000c*/ 	.word	0xfffffffe
	.align		4
        /*0010*/ 	.word	0x00000000
	.align		4
        /*0014*/ 	.word	0xfffffffd
	.align		4
        /*0018*/ 	.word	0x00000000
	.align		4
        /*001c*/ 	.word	0xfffffffc


//--------------------- .text.mapDots             --------------------------
	.section	.text.mapDots,"ax",@progbits
	.align	128
        .global         mapDots
        .type           mapDots,@function
        .size           mapDots,(.L_x_35 - mapDots)
        .other          mapDots,@"STO_CUDA_ENTRY STV_DEFAULT"
mapDots:
.text.mapDots:
[----:B------:R-:W-:Y:S01]  /*0000*/  LDC R1, c[0x0][0x37c] ;  /* 0x0000df00ff017b82 */ /* 0x000fe20000000800 */
[----:B------:R-:W0:Y:S01]  /*0010*/  S2R R3, SR_TID.X ;  /* 0x0000000000037919 */ /* 0x000e220000002100 */
[----:B------:R-:W1:Y:S01]  /*0020*/  LDCU.64 UR6, c[0x0][0x358] ;  /* 0x00006b00ff0677ac */ /* 0x000e620008000a00 */
[----:B------:R-:W-:Y:S01]  /*0030*/  BSSY.RECONVERGENT B0, `(.L_x_0) ;  /* 0x0000032000007945 */ /* 0x000fe20003800200 */
[----:B0-----:R-:W-:-:S13]  /*0040*/  ISETP.NE.AND P0, PT, R3, RZ, PT ;  /* 0x000000ff0300720c */ /* 0x001fda0003f05270 */
[----:B-1----:R-:W-:Y:S05]  /*0050*/  @P0 BRA `(.L_x_1) ;  /* 0x0000000000bc0947 */ /* 0x002fea0003800000 */
[----:B------:R-:W0:Y:S01]  /*0060*/  S2R R5, SR_CTAID.X ;  /* 0x0000000000057919 */ /* 0x000e220000002500 */
[----:B------:R-:W0:Y:S08]  /*0070*/  LDC.64 R10, c[0x0][0x408] ;  /* 0x00010200ff0a7b82 */ /* 0x000e300000000a00 */
[----:B------:R-:W1:Y:S08]  /*0080*/  LDC.64 R34, c[0x0][0x410] ;  /* 0x00010400ff227b82 */ /* 0x000e700000000a00 */
[----:B------:R-:W2:Y:S08]  /*0090*/  LDC.64 R32, c[0x0][0x3b0] ;  /* 0x0000ec00ff207b82 */ /* 0x000eb00000000a00 */
[----:B------:R-:W3:Y:S01]  /*00a0*/  LDC.64 R16, c[0x0][0x3f8] ;  /* 0x0000fe00ff107b82 */ /* 0x000ee20000000a00 */
[----:B0-----:R-:W-:-:S07]  /*00b0*/  IMAD.WIDE.U32 R10, R5, 0x4, R10 ;  /* 0x00000004050a7825 */ /* 0x001fce00078e000a */
[----:B------:R-:W0:Y:S01]  /*00c0*/  LDC.64 R30, c[0x0][0x3b8] ;  /* 0x0000ee00ff1e7b82 */ /* 0x000e220000000a00 */
[----:B------:R-:W2:Y:S01]  /*00d0*/  LDG.E R10, desc[UR6][R10.64] ;  /* 0x000000060a0a7981 */ /* 0x000ea2000c1e1900 */
[----:B-1----:R-:W-:-:S06]  /*00e0*/  IMAD.WIDE.U32 R34, R5, 0x4, R34 ;  /* 0x0000000405227825 */ /* 0x002fcc00078e0022 */
[----:B------:R-:W1:Y:S01]  /*00f0*/  LDC.64 R26, c[0x0][0x3c0] ;  /* 0x0000f000ff1a7b82 */ /* 0x000e620000000a00 */
[----:B------:R-:W4:Y:S07]  /*0100*/  LDG.E R4, desc[UR6][R34.64] ;  /* 0x0000000622047981 */ /* 0x000f2e000c1e1900 */
[----:B------:R-:W5:Y:S08]  /*0110*/  LDC.64 R28, c[0x0][0x3c8] ;  /* 0x0000f200ff1c7b82 */ /* 0x000f700000000a00 */
[----:B------:R-:W5:Y:S08]  /*0120*/  LDC.64 R22, c[0x0][0x400] ;  /* 0x00010000ff167b82 */ /* 0x000f700000000a00 */
[----:B------:R-:W5:Y:S08]  /*0130*/  LDC.64 R24, c[0x0][0x3d0] ;  /* 0x0000f400ff187b82 */ /* 0x000f700000000a00 */
[----:B------:R-:W5:Y:S08]  /*0140*/  LDC.64 R20, c[0x0][0x3d8] ;  /* 0x0000f600ff147b82 */ /* 0x000f700000000a00 */
[----:B------:R-:W5:Y:S08]  /*0150*/  LDC.64 R18, c[0x0][0x3e0] ;  /* 0x0000f800ff127b82 */ /* 0x000f700000000a00 */
[----:B------:R-:W5:Y:S08]  /*0160*/  LDC.64 R12, c[0x0][0x3e8] ;  /* 0x0000fa00ff0c7b82 */ /* 0x000f700000000a00 */
[----:B------:R-:W5:Y:S01]  /*0170*/  LDC.64 R14, c[0x0][0x3f0] ;  /* 0x0000fc00ff0e7b82 */ /* 0x000f620000000a00 */
[----:B--2---:R-:W-:-:S04]  /*0180*/  IMAD.WIDE R32, R10, 0x4, R32 ;  /* 0x000000040a207825 */ /* 0x004fc800078e0220 */
[C---:B---3--:R-:W-:Y:S01]  /*0190*/  IMAD.WIDE R16, R10.reuse, 0x4, R16 ;  /* 0x000000040a107825 */ /* 0x048fe200078e0210 */
[----:B------:R2:W4:Y:S03]  /*01a0*/  LDG.E R5, desc[UR6][R32.64] ;  /* 0x0000000620057981 */ /* 0x000526000c1e1900 */
[C---:B0-----:R-:W-:Y:S02]  /*01b0*/  IMAD.WIDE R30, R10.reuse, 0x4, R30 ;  /* 0x000000040a1e7825 */ /* 0x041fe400078e021e */
[----:B------:R-:W3:Y:S02]  /*01c0*/  LDG.E R16, desc[UR6][R16.64] ;  /* 0x0000000610107981 */ /* 0x000ee4000c1e1900 */
[C---:B-1----:R-:W-:Y:S02]  /*01d0*/  IMAD.WIDE R26, R10.reuse, 0x4, R26 ;  /* 0x000000040a1a7825 */ /* 0x042fe400078e021a */
[----:B------:R-:W4:Y:S02]  /*01e0*/  LDG.E R6, desc[UR6][R30.64] ;  /* 0x000000061e067981 */ /* 0x000f24000c1e1900 */
[----:B-----5:R-:W-:-:S02]  /*01f0*/  IMAD.WIDE R28, R10, 0x4, R28 ;  /* 0x000000040a1c7825 */ /* 0x020fc400078e021c */
[----:B------:R-:W4:Y:S02]  /*0200*/  LDG.E R7, desc[UR6][R26.64] ;  /* 0x000000061a077981 */ /* 0x000f24000c1e1900 */
[C---:B------:R-:W-:Y:S02]  /*0210*/  IMAD.WIDE R22, R10.reuse, 0x4, R22 ;  /* 0x000000040a167825 */ /* 0x040fe400078e0216 */
[----:B------:R-:W5:Y:S02]  /*0220*/  LDG.E R8, desc[UR6][R28.64] ;  /* 0x000000061c087981 */ /* 0x000f64000c1e1900 */
[C---:B------:R-:W-:Y:S02]  /*0230*/  IMAD.WIDE R24, R10.reuse, 0x4, R24 ;  /* 0x000000040a187825 */ /* 0x040fe400078e0218 */
[----:B------:R-:W5:Y:S02]  /*0240*/  LDG.E R9, desc[UR6][R22.64] ;  /* 0x0000000616097981 */ /* 0x000f64000c1e1900 */
[----:B------:R-:W-:-:S02]  /*0250*/  IMAD.WIDE R20, R10, 0x4, R20 ;  /* 0x000000040a147825 */ /* 0x000fc400078e0214 */
[----:B------:R-:W5:Y:S02]  /*0260*/  LDG.E R11, desc[UR6][R24.64] ;  /* 0x00000006180b7981 */ /* 0x000f64000c1e1900 */
[----:B------:R-:W-:-:S04]  /*0270*/  IMAD.WIDE R18, R10, 0x4, R18 ;  /* 0x000000040a127825 */ /* 0x000fc800078e0212 */
[C---:B--2---:R-:W-:Y:S02]  /*0280*/  IMAD.WIDE R32, R10.reuse, 0x4, R12 ;  /* 0x000000040a207825 */ /* 0x044fe400078e020c */
[----:B------:R-:W2:Y:S02]  /*0290*/  LDG.E R12, desc[UR6][R20.64] ;  /* 0x00000006140c7981 */ /* 0x000ea4000c1e1900 */
[----:B------:R-:W-:Y:S02]  /*02a0*/  IMAD.WIDE R34, R10, 0x4, R14 ;  /* 0x000000040a227825 */ /* 0x000fe400078e020e */
[----:B------:R-:W2:Y:S04]  /*02b0*/  LDG.E R13, desc[UR6][R18.64] ;  /* 0x00000006120d7981 */ /* 0x000ea8000c1e1900 */
[----:B------:R-:W2:Y:S04]  /*02c0*/  LDG.E R14, desc[UR6][R32.64] ;  /* 0x00000006200e7981 */ /* 0x000ea8000c1e1900 */
[----:B------:R-:W2:Y:S01]  /*02d0*/  LDG.E R15, desc[UR6][R34.64] ;  /* 0x00000006220f7981 */ /* 0x000ea2000c1e1900 */
[----:B------:R-:W0:Y:S01]  /*02e0*/  S2UR UR5, SR_CgaCtaId ;  /* 0x00000000000579c3 */ /* 0x000e220000008800 */
[----:B------:R-:W-:-:S02]  /*02f0*/  UMOV UR4, 0x400 ;  /* 0x0000040000047882 */ /* 0x000fc40000000000 */
[----:B0-----:R-:W-:-:S09]  /*0300*/  ULEA UR4, UR5, UR4, 0x18 ;  /* 0x0000000405047291 */ /* 0x001fd2000f8ec0ff */
[----:B---3--:R0:W-:Y:S04]  /*0310*/  STS [UR4+0x30], R16 ;  /* 0x00003010ff007988 */ /* 0x0081e80008000804 */
[----:B----4-:R0:W-:Y:S04]  /*0320*/  STS.128 [UR4], R4 ;  /* 0x00000004ff007988 */ /* 0x0101e80008000c04 */
[----:B-----5:R0:W-:Y:S04]  /*0330*/  STS.128 [UR4+0x10], R8 ;  /* 0x00001008ff007988 */ /* 0x0201e80008000c04 */
[----:B--2---:R0:W-:Y:S02]  /*0340*/  STS.128 [UR4+0x20], R12 ;  /* 0x0000200cff007988 */ /* 0x0041e40008000c04 */
.L_x_1:
[----:B------:R-:W-:Y:S05]  /*0350*/  BSYNC.RECONVERGENT B0 ;  /* 0x0000000000007941 */ /* 0x000fea0003800200 */
.L_x_0:
[----:B------:R-:W1:Y:S08]  /*0360*/  S2UR UR5, SR_CgaCtaId ;  /* 0x00000000000579c3 */ /* 0x000e700000008800 */
[----:B------:R-:W-:Y:S06]  /*0370*/  BAR.SYNC.DEFER_BLOCKING 0x0 ;  /* 0x0000000000007b1d */ /* 0x000fec0000010000 */
[----:B------:R-:W-:-:S02]  /*0380*/  UMOV UR4, 0x400 ;  /* 0x0000040000047882 */ /* 0x000fc40000000000 */
[----:B-1----:R-:W-:-:S09]  /*0390*/  ULEA UR4, UR5, UR4, 0x18 ;  /* 0x0000000405047291 */ /* 0x002fd2000f8ec0ff */
[----:B0-----:R-:W0:Y:S04]  /*03a0*/  LDS.128 R4, [UR4] ;  /* 0x00000004ff047984 */ /* 0x001e280008000c00 */
[----:B------:R-:W1:Y:S01]  /*03b0*/  LDS.128 R8, [UR4+0x10] ;  /* 0x00001004ff087984 */ /* 0x000e620008000c00 */
[----:B0-----:R-:W-:Y:S02]  /*03c0*/  IMAD.IADD R3, R4, 0x1, R3 ;  /* 0x0000000104037824 */ /* 0x001fe400078e0203 */
[----:B-1----:R-:W-:-:S05]  /*03d0*/  IMAD.IADD R8, R6, 0x1, R8 ;  /* 0x0000000106087824 */ /* 0x002fca00078e0208 */
[----:B------:R-:W-:-:S13]  /*03e0*/  ISETP.GE.AND P0, PT, R3, R8, PT ;  /* 0x000000080300720c */ /* 0x000fda0003f06270 */
[----:B------:R-:W-:Y:S05]  /*03f0*/  @P0 EXIT ;  /* 0x000000000000094d */ /* 0x000fea0003800000 */
[----:B------:R-:W0:Y:S01]  /*0400*/  LDC.64 R14, c[0x0][0x3a8] ;  /* 0x0000ea00ff0e7b82 */ /* 0x000e220000000a00 */
[----:B------:R-:W-:-:S07]  /*0410*/  IMAD.IADD R23, R5, 0x1, R3 ;  /* 0x0000000105177824 */ /* 0x000fce00078e0203 */
[----:B------:R-:W1:Y:S08]  /*0420*/  LDC.64 R4, c[0x0][0x428] ;  /* 0x00010a00ff047b82 */ /* 0x000e700000000a00 */
[----:B------:R-:W2:Y:S01]  /*0430*/  LDC.64 R16, c[0x0][0x420] ;  /* 0x00010800ff107b82 */ /* 0x000ea20000000a00 */
[----:B0-----:R-:W-:-:S07]  /*0440*/  IMAD.WIDE R14, R23, 0x4, R14 ;  /* 0x00000004170e7825 */ /* 0x001fce00078e020e */
[----:B------:R-:W0:Y:S01]  /*0450*/  LDC.64 R18, c[0x0][0x430] ;  /* 0x00010c00ff127b82 */ /* 0x000e220000000a00 */
[----:B------:R3:W4:Y:S01]  /*0460*/  LDG.E R7, desc[UR6][R14.64] ;  /* 0x000000060e077981 */ /* 0x000722000c1e1900 */
[----:B------:R-:W-:Y:S01]  /*0470*/  MOV R33, 0xffffffff ;  /* 0xffffffff00217802 */ /* 0x000fe20000000f00 */
[----:B-1----:R-:W-:-:S05]  /*0480*/  IMAD.WIDE R4, R23, 0x4, R4 ;  /* 0x0000000417047825 */ /* 0x002fca00078e0204 */
[----:B------:R-:W1:Y:S01]  /*0490*/  LDC.64 R20, c[0x0][0x438] ;  /* 0x00010e00ff147b82 */ /* 0x000e620000000a00 */
[----:B------:R-:W-:Y:S01]  /*04a0*/  STG.E desc[UR6][R4.64], R33 ;  /* 0x0000002104007986 */ /* 0x000fe2000c101906 */
[----:B--2---:R-:W-:-:S06]  /*04b0*/  IMAD.WIDE R16, R23, 0x4, R16 ;  /* 0x0000000417107825 */ /* 0x004fcc00078e0210 */
[----:B------:R-:W2:Y:S01]  /*04c0*/  LDC R25, c[0x0][0x46c] ;  /* 0x00011b00ff197b82 */ /* 0x000ea20000000800 */
[----:B------:R-:W-:Y:S07]  /*04d0*/  STG.E desc[UR6][R16.64], R33 ;  /* 0x0000002110007986 */ /* 0x000fee000c101906 */
[----:B------:R-:W4:Y:S01]  /*04e0*/  LDC.64 R26, c[0x0][0x388] ;  /* 0x0000e200ff1a7b82 */ /* 0x000f220000000a00 */
[----:B0-----:R-:W-:-:S05]  /*04f0*/  IMAD.WIDE R18, R23, 0x4, R18 ;  /* 0x0000000417127825 */ /* 0x001fca00078e0212 */
[----:B------:R-:W-:Y:S02]  /*0500*/  STG.E desc[UR6][R18.64], R33 ;  /* 0x0000002112007986 */ /* 0x000fe4000c101906 */
[----:B------:R-:W0:Y:S01]  /*0510*/  LDC.64 R12, c[0x0][0x380] ;  /* 0x0000e000ff0c7b82 */ /* 0x000e220000000a00 */
[----:B-1----:R-:W-:-:S05]  /*0520*/  IMAD.WIDE R20, R23, 0x4, R20 ;  /* 0x0000000417147825 */ /* 0x002fca00078e0214 */
[----:B------:R-:W-:Y:S02]  /*0530*/  STG.E desc[UR6][R20.64], R33 ;  /* 0x0000002114007986 */ /* 0x000fe4000c101906 */
[----:B------:R-:W1:Y:S01]  /*0540*/  LDC.64 R30, c[0x0][0x390] ;  /* 0x0000e400ff1e7b82 */ /* 0x000e620000000a00 */
[----:B--2---:R-:W-:-:S04]  /*0550*/  IMAD.WIDE R28, R25, 0x4, R4 ;  /* 0x00000004191c7825 */ /* 0x004fc800078e0204 */
[C---:B---3--:R-:W-:Y:S01]  /*0560*/  IMAD.WIDE R14, R25.reuse, 0x4, R16 ;  /* 0x00000004190e7825 */ /* 0x048fe200078e0210 */
[----:B------:R2:W-:Y:S03]  /*0570*/  STG.E desc[UR6][R28.64], R33 ;  /* 0x000000211c007986 */ /* 0x0005e6000c101906 */
[C---:B------:R-:W-:Y:S01]  /*0580*/  IMAD.WIDE R22, R25.reuse, 0x4, R18 ;  /* 0x0000000419167825 */ /* 0x040fe200078e0212 */
[----:B------:R-:W-:Y:S03]  /*0590*/  STG.E desc[UR6][R14.64], R33 ;  /* 0x000000210e007986 */ /* 0x000fe6000c101906 */
[----:B------:R-:W-:Y:S01]  /*05a0*/  IMAD.WIDE R24, R25, 0x4, R20 ;  /* 0x0000000419187825 */ /* 0x000fe200078e0214 */
[----:B------:R-:W-:Y:S04]  /*05b0*/  STG.E desc[UR6][R22.64], R33 ;  /* 0x0000002116007986 */ /* 0x000fe8000c101906 */
[----:B------:R-:W-:Y:S01]  /*05c0*/  STG.E desc[UR6][R24.64], R33 ;  /* 0x0000002118007986 */ /* 0x000fe2000c101906 */
[----:B----4-:R-:W-:-:S04]  /*05d0*/  IMAD.WIDE R26, R7, 0x4, R26 ;  /* 0x00000004071a7825 */ /* 0x010fc800078e021a */
[C---:B0-----:R-:W-:Y:S02]  /*05e0*/  IMAD.WIDE R34, R7.reuse, 0x4, R12 ;  /* 0x0000000407227825 */ /* 0x041fe400078e020c */
[----:B------:R-:W3:Y:S01]  /*05f0*/  LDG.E R27, desc[UR6][R26.64] ;  /* 0x000000061a1b7981 */ /* 0x000ee2000c1e1900 */
[----:B------:R-:W2:Y:S03]  /*0600*/  LDC.64 R12, c[0x0][0x3a0] ;  /* 0x0000e800ff0c7b82 */ /* 0x000ea60000000a00 */
[----:B------:R-:W4:Y:S01]  /*0610*/  LDG.E R8, desc[UR6][R34.64] ;  /* 0x0000000622087981 */ /* 0x000f22000c1e1900 */
[----:B-1----:R-:W-:-:S05]  /*0620*/  IMAD.WIDE R30, R7, 0x4, R30 ;  /* 0x00000004071e7825 */ /* 0x002fca00078e021e */
[----:B------:R-:W4:Y:S01]  /*0630*/  LDG.E R0, desc[UR6][R30.64] ;  /* 0x000000061e007981 */ /* 0x000f22000c1e1900 */
[----:B--2---:R-:W-:-:S03]  /*0640*/  IMAD.WIDE R28, R7, 0x4, R12 ;  /* 0x00000004071c7825 */ /* 0x004fc600078e020c */
[----:B------:R-:W3:Y:S04]  /*0650*/  LDS.128 R12, [UR4+0x20] ;  /* 0x00002004ff0c7984 */ /* 0x000ee80008000c00 */
[----:B------:R0:W5:Y:S01]  /*0660*/  LDG.E R2, desc[UR6][R28.64] ;  /* 0x000000061c027981 */ /* 0x000162000c1e1900 */
[----:B------:R-:W-:Y:S01]  /*0670*/  BSSY.RECONVERGENT B0, `(.L_x_2) ;  /* 0x000001b000007945 */ /* 0x000fe20003800200 */
[----:B---3--:R-:W-:Y:S02]  /*0680*/  FADD R32, R27, -R12 ;  /* 0x8000000c1b207221 */ /* 0x008fe40000000000 */
[----:B------:R-:W1:Y:S01]  /*0690*/  LDS R27, [UR4+0x30] ;  /* 0x00003004ff1b7984 */ /* 0x000e620008000800 */
[----:B------:R-:W2:Y:S01]  /*06a0*/  LDC R12, c[0x0][0x470] ;  /* 0x00011c00ff0c7b82 */ /* 0x000ea20000000800 */
[----:B----4-:R-:W-:-:S02]  /*06b0*/  FADD R8, -R11, R8 ;  /* 0x000000080b087221 */ /* 0x010fc40000000100 */
[----:B------:R-:W3:Y:S01]  /*06c0*/  F2I.TRUNC.NTZ R32, R32 ;  /* 0x0000002000207305 */ /* 0x000ee2000020f100 */
[----:B------:R-:W-:-:S07]  /*06d0*/  FADD R13, -R13, R0 ;  /* 0x000000000d0d7221 */ /* 0x000fce0000000100 */
[----:B------:R-:W4:Y:S08]  /*06e0*/  F2I.TRUNC.NTZ R8, R8 ;  /* 0x0000000800087305 */ /* 0x000f30000020f100 */
[----:B------:R-:W1:Y:S01]  /*06f0*/  F2I.TRUNC.NTZ R0, R13 ;  /* 0x0000000d00007305 */ /* 0x000e62000020f100 */
[----:B---3--:R-:W-:-:S05]  /*0700*/  I2FP.F32.S32 R26, R32 ;  /* 0x00000020001a7245 */ /* 0x008fca0000201400 */
[----:B0-----:R-:W-:Y:S01]  /*0710*/  FMUL R29, R15, R26 ;  /* 0x0000001a0f1d7220 */ /* 0x001fe20000400000 */
[----:B----4-:R-:W-:Y:S01]  /*0720*/  I2FP.F32.S32 R15, R8 ;  /* 0x00000008000f7245 */ /* 0x010fe20000201400 */
[----:B--2---:R-:W0:Y:S04]  /*0730*/  MUFU.RCP R11, R12 ;  /* 0x0000000c000b7308 */ /* 0x004e280000001000 */
[----:B------:R-:W-:Y:S01]  /*0740*/  FFMA R14, R14, R15, R29 ;  /* 0x0000000f0e0e7223 */ /* 0x000fe2000000001d */
[----:B-1----:R-:W-:Y:S02]  /*0750*/  I2FP.F32.S32 R15, R0 ;  /* 0x00000000000f7245 */ /* 0x002fe40000201400 */
[----:B------:R-:W1:Y:S03]  /*0760*/  LDC R0, c[0x0][0x470] ;  /* 0x00011c00ff007b82 */ /* 0x000e660000000800 */
[----:B------:R-:W-:-:S04]  /*0770*/  FFMA R27, R15, R27, R14 ;  /* 0x0000001b0f1b7223 */ /* 0x000fc8000000000e */
[----:B------:R-:W2:Y:S01]  /*0780*/  FCHK P0, R27, R12 ;  /* 0x0000000c1b007302 */ /* 0x000ea20000000000 */
[----:B0-----:R-:W-:-:S04]  /*0790*/  FFMA R26, R11, -R12, 1 ;  /* 0x3f8000000b1a7423 */ /* 0x001fc8000000080c */
[----:B------:R-:W-:-:S04]  /*07a0*/  FFMA R26, R11, R26, R11 ;  /* 0x0000001a0b1a7223 */ /* 0x000fc8000000000b */
[----:B------:R-:W-:-:S04]  /*07b0*/  FFMA R11, R27, R26, RZ ;  /* 0x0000001a1b0b7223 */ /* 0x000fc800000000ff */
[----:B------:R-:W-:-:S04]  /*07c0*/  FFMA R8, R11, -R12, R27 ;  /* 0x8000000c0b087223 */ /* 0x000fc8000000001b */
[----:B------:R-:W-:Y:S01]  /*07d0*/  FFMA R8, R26, R8, R11 ;  /* 0x000000081a087223 */ /* 0x000fe2000000000b */
[----:B--2---:R-:W-:Y:S06]  /*07e0*/  @!P0 BRA `(.L_x_3) ;  /* 0x00000000000c8947 */ /* 0x004fec0003800000 */
[----:B------:R-:W-:-:S07]  /*07f0*/  MOV R12, 0x810 ;  /* 0x00000810000c7802 */ /* 0x000fce0000000f00 */
[----:B-1---5:R-:W-:Y:S05]  /*0800*/  CALL.REL.NOINC `($__internal_1_$__cuda_sm3x_div_rn_noftz_f32_slowpath) ;  /* 0x00000010006c7944 */ /* 0x022fea0003c00000 */
[----:B------:R-:W-:-:S07]  /*0810*/  IMAD.MOV.U32 R8, RZ, RZ, R11 ;  /* 0x000000ffff087224 */ /* 0x000fce00078e000b */
.L_x_3:
[----:B------:R-:W-:Y:S05]  /*0820*/  BSYNC.RECONVERGENT B0 ;  /* 0x0000000000007941 */ /* 0x000fea0003800200 */
.L_x_2:
[----:B------:R-:W0:Y:S08]  /*0830*/  LDC.64 R14, c[0x0][0x418] ;  /* 0x00010600ff0e7b82 */ /* 0x000e300000000a00 */
[----:B------:R-:W2:Y:S01]  /*0840*/  LDC.64 R12, c[0x0][0x398] ;  /* 0x0000e600ff0c7b82 */ /* 0x000ea20000000a00 */
[----:B0-----:R-:W-:-:S05]  /*0850*/  IMAD.WIDE R14, R7, 0x4, R14 ;  /* 0x00000004070e7825 */ /* 0x001fca00078e020e */
[----:B------:R0:W-:Y:S01]  /*0860*/  STG.E desc[UR6][R14.64], R8 ;  /* 0x000000080e007986 */ /* 0x0001e2000c101906 */
[----:B--2---:R-:W-:-:S05]  /*0870*/  IMAD.WIDE R12, R7, 0x4, R12 ;  /* 0x00000004070c7825 */ /* 0x004fca00078e020c */
[----:B------:R-:W2:Y:S01]  /*0880*/  LDG.E R7, desc[UR6][R12.64] ;  /* 0x000000060c077981 */ /* 0x000ea2000c1e1900 */
[----:B------:R-:W-:Y:S01]  /*0890*/  BSSY.RECONVERGENT B0, `(.L_x_4) ;  /* 0x000000d000007945 */ /* 0x000fe20003800200 */
[----:B--2---:R-:W-:Y:S01]  /*08a0*/  VIADD R11, R7, 0xf3000000 ;  /* 0xf3000000070b7836 */ /* 0x004fe20000000000 */
[----:B------:R0:W2:Y:S04]  /*08b0*/  MUFU.RSQ R26, R7 ;  /* 0x00000007001a7308 */ /* 0x0000a80000001400 */
[----:B------:R-:W-:-:S13]  /*08c0*/  ISETP.GT.U32.AND P0, PT, R11, 0x727fffff, PT ;  /* 0x727fffff0b00780c */ /* 0x000fda0003f04070 */
[----:B0-2---:R-:W-:Y:S05]  /*08d0*/  @!P0 BRA `(.L_x_5) ;  /* 0x0000000000108947 */ /* 0x005fea0003800000 */
[----:B------:R-:W-:-:S07]  /*08e0*/  MOV R12, 0x900 ;  /* 0x00000900000c7802 */ /* 0x000fce0000000f00 */
[----:B-1---5:R-:W-:Y:S05]  /*08f0*/  CALL.REL.NOINC `($__internal_0_$__cuda_sm20_sqrt_rn_f32_slowpath) ;  /* 0x0000000c00dc7944 */ /* 0x022fea0003c00000 */
[----:B------:R-:W-:Y:S01]  /*0900*/  MOV R7, R11 ;  /* 0x0000000b00077202 */ /* 0x000fe20000000f00 */
[----:B------:R-:W-:Y:S06]  /*0910*/  BRA `(.L_x_6) ;  /* 0x0000000000107947 */ /* 0x000fec0003800000 */
.L_x_5:
[----:B------:R-:W-:Y:S01]  /*0920*/  FMUL.FTZ R12, R7, R26 ;  /* 0x0000001a070c7220 */ /* 0x000fe20000410000 */
[----:B------:R-:W-:-:S03]  /*0930*/  FMUL.FTZ R26, R26, 0.5 ;  /* 0x3f0000001a1a7820 */ /* 0x000fc60000410000 */
[----:B------:R-:W-:-:S04]  /*0940*/  FFMA R7, -R12, R12, R7 ;  /* 0x0000000c0c077223 */ /* 0x000fc80000000107 */
[----:B------:R-:W-:-:S07]  /*0950*/  FFMA R7, R7, R26, R12 ;  /* 0x0000001a07077223 */ /* 0x000fce000000000c */
.L_x_6:
[----:B------:R-:W-:Y:S05]  /*0960*/  BSYNC.RECONVERGENT B0 ;  /* 0x0000000000007941 */ /* 0x000fea0003800200 */
.L_x_4:
[----:B------:R-:W0:Y:S01]  /*0970*/  LDC.64 R30, c[0x0][0x460] ;  /* 0x00011800ff1e7b82 */ /* 0x000e220000000a00 */
[----:B------:R-:W-:Y:S01]  /*0980*/  FSETP.GEU.AND P0, PT, R8, RZ, PT ;  /* 0x000000ff0800720b */ /* 0x000fe20003f0e000 */
[----:B------:R-:W-:Y:S01]  /*0990*/  IMAD.SHL.U32 R11, R10, 0x4, RZ ;  /* 0x000000040a0b7824 */ /* 0x000fe200078e00ff */
[----:B------:R-:W-:Y:S03]  /*09a0*/  BSSY.RECONVERGENT B0, `(.L_x_7) ;  /* 0x0000060000007945 */ /* 0x000fe60003800200 */
[----:B0-----:R-:W-:-:S08]  /*09b0*/  IMAD.WIDE R30, R11, 0x4, R30 ;  /* 0x000000040b1e7825 */ /* 0x001fd000078e021e */
[----:B------:R-:W-:Y:S05]  /*09c0*/  @P0 BRA `(.L_x_8) ;  /* 0x0000000000c00947 */ /* 0x000fea0003800000 */
[----:B------:R-:W0:Y:S01]  /*09d0*/  LDC.64 R12, c[0x0][0x468] ;  /* 0x00011a00ff0c7b82 */ /* 0x000e220000000a00 */
[----:B------:R-:W-:-:S07]  /*09e0*/  ISETP.GE.AND P0, PT, R3, R6, PT ;  /* 0x000000060300720c */ /* 0x000fce0003f06270 */
[----:B------:R-:W2:Y:S01]  /*09f0*/  LDC.64 R14, c[0x0][0x448] ;  /* 0x00011200ff0e7b82 */ /* 0x000ea20000000a00 */
[----:B0-----:R-:W-:-:S05]  /*0a00*/  SEL R11, R12, RZ, P0 ;  /* 0x000000ff0c0b7207 */ /* 0x001fca0000000000 */
[----:B------:R-:W-:-:S04]  /*0a10*/  IMAD.IADD R11, R10, 0x1, R11 ;  /* 0x000000010a0b7824 */ /* 0x000fc800078e020b */
[----:B--2---:R-:W-:-:S04]  /*0a20*/  IMAD.WIDE R14, R11, 0x4, R14 ;  /* 0x000000040b0e7825 */ /* 0x004fc800078e020e */
[----:B------:R-:W-:-:S05]  /*0a30*/  HFMA2 R11, -RZ, RZ, 0, 5.9604644775390625e-08 ;  /* 0x00000001ff0b7431 */ /* 0x000fca00000001ff */
[----:B------:R-:W2:Y:S01]  /*0a40*/  ATOMG.E.ADD.STRONG.GPU PT, R15, desc[UR6][R14.64], R11 ;  /* 0x8000000b0e0f79a8 */ /* 0x000ea200081ef106 */
[----:B-----5:R-:W-:Y:S02]  /*0a50*/  ISETP.NE.AND P1, PT, R2, RZ, PT ;  /* 0x000000ff0200720c */ /* 0x020fe40003f25270 */
[----:B------:R-:W-:Y:S02]  /*0a60*/  SEL R13, R13, RZ, P0 ;  /* 0x000000ff0d0d7207 */ /* 0x000fe40000000000 */
[----:B------:R-:W-:-:S03]  /*0a70*/  FSETP.GT.AND P0, PT, R7, RZ, PT ;  /* 0x000000ff0700720b */ /* 0x000fc60003f04000 */
[----:B------:R-:W-:-:S05]  /*0a80*/  IMAD.WIDE R4, R13, 0x4, R4 ;  /* 0x000000040d047825 */ /* 0x000fca00078e0204 */
[----:B--2---:R2:W-:Y:S04]  /*0a90*/  STG.E desc[UR6][R4.64], R15 ;  /* 0x0000000f04007986 */ /* 0x0045e8000c101906 */
[----:B------:R2:W-:Y:S01]  /*0aa0*/  @!P1 STG.E desc[UR6][R30.64], R11 ;  /* 0x0000000b1e009986 */ /* 0x0005e2000c101906 */
[----:B------:R-:W-:Y:S05]  /*0ab0*/  @!P0 BRA `(.L_x_9) ;  /* 0x0000000400388947 */ /* 0x000fea0003800000 */
[----:B------:R-:W2:Y:S01]  /*0ac0*/  LDC R14, c[0x0][0x470] ;  /* 0x00011c00ff0e7b82 */ /* 0x000ea20000000800 */
[----:B------:R-:W-:Y:S01]  /*0ad0*/  BSSY.RECONVERGENT B1, `(.L_x_10) ;  /* 0x000000d000017945 */ /* 0x000fe20003800200 */
[----:B--2---:R-:W0:Y:S08]  /*0ae0*/  MUFU.RCP R5, R14 ;  /* 0x0000000e00057308 */ /* 0x004e300000001000 */
[----:B------:R-:W2:Y:S01]  /*0af0*/  FCHK P0, R7, R14 ;  /* 0x0000000e07007302 */ /* 0x000ea20000000000 */
[----:B0-----:R-:W-:-:S04]  /*0b00*/  FFMA R4, R5, -R14, 1 ;  /* 0x3f80000005047423 */ /* 0x001fc8000000080e */
[----:B------:R-:W-:-:S04]  /*0b10*/  FFMA R4, R5, R4, R5 ;  /* 0x0000000405047223 */ /* 0x000fc80000000005 */
[----:B------:R-:W-:-:S04]  /*0b20*/  FFMA R12, R4, R7, RZ ;  /* 0x00000007040c7223 */ /* 0x000fc800000000ff */
[----:B------:R-:W-:-:S04]  /*0b30*/  FFMA R5, R12, -R14, R7 ;  /* 0x8000000e0c057223 */ /* 0x000fc80000000007 */
[----:B------:R-:W-:Y:S01]  /*0b40*/  FFMA R5, R4, R5, R12 ;  /* 0x0000000504057223 */ /* 0x000fe2000000000c */
[----:B--2---:R-:W-:Y:S06]  /*0b50*/  @!P0 BRA `(.L_x_11) ;  /* 0x0000000000108947 */ /* 0x004fec0003800000 */
[----:B------:R-:W-:Y:S01]  /*0b60*/  IMAD.MOV.U32 R27, RZ, RZ, R7 ;  /* 0x000000ffff1b7224 */ /* 0x000fe200078e0007 */
[----:B------:R-:W-:-:S07]  /*0b70*/  MOV R12, 0xb90 ;  /* 0x00000b90000c7802 */ /* 0x000fce0000000f00 */
[----:B-1----:R-:W-:Y:S05]  /*0b80*/  CALL.REL.NOINC `($__internal_1_$__cuda_sm3x_div_rn_noftz_f32_slowpath) ;  /* 0x0000000c008c7944 */ /* 0x002fea0003c00000 */
[----:B------:R-:W-:-:S07]  /*0b90*/  IMAD.MOV.U32 R5, RZ, RZ, R11 ;  /* 0x000000ffff057224 */ /* 0x000fce00078e000b */
.L_x_11:
[----:B------:R-:W-:Y:S05]  /*0ba0*/  BSYNC.RECONVERGENT B1 ;  /* 0x0000000000017941 */ /* 0x000fea0003800200 */
.L_x_10:
[----:B------:R-:W-:-:S05]  /*0bb0*/  FADD R5, R5, R8 ;  /* 0x0000000805057221 */ /* 0x000fca0000000000 */
[----:B------:R-:W-:-:S13]  /*0bc0*/  FSETP.GE.AND P0, PT, R5, RZ, PT ;  /* 0x000000ff0500720b */ /* 0x000fda0003f06000 */
[----:B------:R-:W-:Y:S05]  /*0bd0*/  @!P0 BRA `(.L_x_9) ;  /* 0x0000000000f08947 */ /* 0x000fea0003800000 */
[----:B------:R-:W0:Y:S01]  /*0be0*/  S2R R11, SR_LANEID ;  /* 0x00000000000b7919 */ /* 0x000e220000000000 */
[----:B------:R-:W-:Y:S01]  /*0bf0*/  VOTEU.ANY UR4, UPT, PT ;  /* 0x0000000000047886 */ /* 0x000fe200038e0100 */
[----:B------:R-:W2:Y:S01]  /*0c00*/  LDC.64 R4, c[0x0][0x440] ;  /* 0x00011000ff047b82 */ /* 0x000ea20000000a00 */
[----:B-1----:R-:W0:Y:S08]  /*0c10*/  FLO.U32 R0, UR4 ;  /* 0x0000000400007d00 */ /* 0x002e3000080e0000 */
[----:B------:R-:W1:Y:S01]  /*0c20*/  POPC R13, UR4 ;  /* 0x00000004000d7d09 */ /* 0x000e620008000000 */
[----:B--2---:R-:W-:Y:S01]  /*0c30*/  IMAD.WIDE R4, R10, 0x4, R4 ;  /* 0x000000040a047825 */ /* 0x004fe200078e0204 */
[----:B0-----:R-:W-:-:S13]  /*0c40*/  ISETP.EQ.U32.AND P0, PT, R0, R11, PT ;  /* 0x0000000b0000720c */ /* 0x001fda0003f02070 */
[----:B-1----:R-:W2:Y:S01]  /*0c50*/  @P0 ATOMG.E.ADD.STRONG.GPU PT, R5, desc[UR6][R4.64], R13 ;  /* 0x8000000d040509a8 */ /* 0x002ea200081ef106 */
[----:B------:R-:W0:Y:S02]  /*0c60*/  S2R R12, SR_LTMASK ;  /* 0x00000000000c7919 */ /* 0x000e240000003900 */
[----:B0-----:R-:W-:-:S06]  /*0c70*/  LOP3.LUT R12, R12, UR4, RZ, 0xc0, !PT ;  /* 0x000000040c0c7c12 */ /* 0x001fcc000f8ec0ff */
[----:B------:R-:W0:Y:S01]  /*0c80*/  POPC R12, R12 ;  /* 0x0000000c000c7309 */ /* 0x000e220000000000 */
[----:B--2---:R-:W0:Y:S02]  /*0c90*/  SHFL.IDX PT, R11, R5, R0, 0x1f ;  /* 0x00001f00050b7589 */ /* 0x004e2400000e0000 */
[----:B0-----:R-:W-:-:S05]  /*0ca0*/  IADD3 R11, PT, PT, R11, R12, RZ ;  /* 0x0000000c0b0b7210 */ /* 0x001fca0007ffe0ff */
[----:B------:R3:W-:Y:S01]  /*0cb0*/  STG.E desc[UR6][R16.64], R11 ;  /* 0x0000000b10007986 */ /* 0x0007e2000c101906 */
[----:B------:R-:W-:Y:S05]  /*0cc0*/  BRA `(.L_x_9) ;  /* 0x0000000000b47947 */ /* 0x000fea0003800000 */
.L_x_8:
[----:B------:R-:W0:Y:S01]  /*0cd0*/  LDC.64 R12, c[0x0][0x468] ;  /* 0x00011a00ff0c7b82 */ /* 0x000e220000000a00 */
[----:B------:R-:W-:-:S07]  /*0ce0*/  ISETP.GE.AND P0, PT, R3, R6, PT ;  /* 0x000000060300720c */ /* 0x000fce0003f06270 */
[----:B------:R-:W2:Y:S08]  /*0cf0*/  LDC.64 R14, c[0x0][0x440] ;  /* 0x00011000ff0e7b82 */ /* 0x000eb00000000a00 */
[----:B------:R-:W3:Y:S01]  /*0d00*/  LDC R26, c[0x0][0x470] ;  /* 0x00011c00ff1a7b82 */ /* 0x000ee20000000800 */
[----:B0-----:R-:W-:-:S05]  /*0d10*/  SEL R11, R12, RZ, P0 ;  /* 0x000000ff0c0b7207 */ /* 0x001fca0000000000 */
[----:B------:R-:W-:-:S04]  /*0d20*/  IMAD.IADD R11, R10, 0x1, R11 ;  /* 0x000000010a0b7824 */ /* 0x000fc800078e020b */
[----:B--2---:R-:W-:-:S04]  /*0d30*/  IMAD.WIDE R14, R11, 0x4, R14 ;  /* 0x000000040b0e7825 */ /* 0x004fc800078e020e */
[----:B------:R-:W-:-:S05]  /*0d40*/  IMAD.MOV.U32 R11, RZ, RZ, 0x1 ;  /* 0x00000001ff0b7424 */ /* 0x000fca00078e00ff */
[----:B------:R0:W2:Y:S01]  /*0d50*/  ATOMG.E.ADD.STRONG.GPU PT, R15, desc[UR6][R14.64], R11 ;  /* 0x8000000b0e0f79a8 */ /* 0x0000a200081ef106 */
[----:B------:R-:W-:Y:S01]  /*0d60*/  SEL R13, R13, RZ, P0 ;  /* 0x000000ff0d0d7207 */ /* 0x000fe20000000000 */
[----:B------:R-:W-:Y:S01]  /*0d70*/  BSSY.RECONVERGENT B1, `(.L_x_12) ;  /* 0x0000011000017945 */ /* 0x000fe20003800200 */
[----:B-----5:R-:W-:-:S03]  /*0d80*/  ISETP.NE.AND P0, PT, R2, RZ, PT ;  /* 0x000000ff0200720c */ /* 0x020fc60003f05270 */
[----:B------:R-:W-:Y:S02]  /*0d90*/  IMAD.WIDE R16, R13, 0x4, R16 ;  /* 0x000000040d107825 */ /* 0x000fe400078e0210 */
[----:B---3--:R-:W3:Y:S02]  /*0da0*/  MUFU.RCP R13, R26 ;  /* 0x0000001a000d7308 */ /* 0x008ee40000001000 */
[----:B---3--:R-:W-:-:S04]  /*0db0*/  FFMA R12, R13, -R26, 1 ;  /* 0x3f8000000d0c7423 */ /* 0x008fc8000000081a */
[----:B------:R-:W-:-:S04]  /*0dc0*/  FFMA R12, R13, R12, R13 ;  /* 0x0000000c0d0c7223 */ /* 0x000fc8000000000d */
[----:B0-----:R-:W-:-:S04]  /*0dd0*/  FFMA R14, R12, R7, RZ ;  /* 0x000000070c0e7223 */ /* 0x001fc800000000ff */
[----:B------:R-:W-:-:S04]  /*0de0*/  FFMA R13, R14, -R26, R7 ;  /* 0x8000001a0e0d7223 */ /* 0x000fc80000000007 */
[----:B------:R-:W-:Y:S01]  /*0df0*/  FFMA R13, R12, R13, R14 ;  /* 0x0000000d0c0d7223 */ /* 0x000fe2000000000e */
[----:B--2---:R0:W-:Y:S04]  /*0e00*/  STG.E desc[UR6][R16.64], R15 ;  /* 0x0000000f10007986 */ /* 0x0041e8000c101906 */
[----:B------:R0:W-:Y:S01]  /*0e10*/  @!P0 STG.E desc[UR6][R30.64+0x4], R11 ;  /* 0x0000040b1e008986 */ /* 0x0001e2000c101906 */
[----:B------:R-:W2:Y:S02]  /*0e20*/  FCHK P0, R7, R26 ;  /* 0x0000001a07007302 */ /* 0x000ea40000000000 */
[----:B0-2---:R-:W-:Y:S05]  /*0e30*/  @!P0 BRA `(.L_x_13) ;  /* 0x0000000000108947 */ /* 0x005fea0003800000 */
[----:B------:R-:W-:Y:S02]  /*0e40*/  MOV R27, R7 ;  /* 0x00000007001b7202 */ /* 0x000fe40000000f00 */
[----:B------:R-:W-:-:S07]  /*0e50*/  MOV R12, 0xe70 ;  /* 0x00000e70000c7802 */ /* 0x000fce0000000f00 */
[----:B-1----:R-:W-:Y:S05]  /*0e60*/  CALL.REL.NOINC `($__internal_1_$__cuda_sm3x_div_rn_noftz_f32_slowpath) ;  /* 0x0000000800d47944 */ /* 0x002fea0003c00000 */
[----:B------:R-:W-:-:S07]  /*0e70*/  IMAD.MOV.U32 R13, RZ, RZ, R11 ;  /* 0x000000ffff0d7224 */ /* 0x000fce00078e000b */
.L_x_13:
[----:B------:R-:W-:Y:S05]  /*0e80*/  BSYNC.RECONVERGENT B1 ;  /* 0x0000000000017941 */ /* 0x000fea0003800200 */
.L_x_12:
[----:B------:R-:W-:-:S04]  /*0e90*/  FSETP.GEU.AND P0, PT, R8, R13, PT ;  /* 0x0000000d0800720b */ /* 0x000fc80003f0e000 */
[----:B------:R-:W-:-:S13]  /*0ea0*/  FSETP.LEU.OR P0, PT, R7, RZ, P0 ;  /* 0x000000ff0700720b */ /* 0x000fda000070b400 */
[----:B------:R-:W-:Y:S05]  /*0eb0*/  @P0 BRA `(.L_x_9) ;  /* 0x0000000000380947 */ /* 0x000fea0003800000 */
        /* <DEDUP_REMOVED lines=12> */
[----:B0-----:R-:W-:-:S05]  /*0f80*/  IMAD.IADD R11, R11, 0x1, R14 ;  /* 0x000000010b0b7824 */ /* 0x001fca00078e020e */
[----:B------:R0:W-:Y:S02]  /*0f90*/  STG.E desc[UR6][R4.64], R11 ;  /* 0x0000000b04007986 */ /* 0x0001e4000c101906 */
.L_x_9:
[----:B------:R-:W-:Y:S05]  /*0fa0*/  BSYNC.RECONVERGENT B0 ;  /* 0x0000000000007941 */ /* 0x000fea0003800200 */
.L_x_7:
[----:B------:R-:W-:-:S13]  /*0fb0*/  FSETP.NEU.AND P0, PT, R7, RZ, PT ;  /* 0x000000ff0700720b */ /* 0x000fda0003f0d000 */
[----:B------:R-:W-:Y:S05]  /*0fc0*/  @P0 EXIT ;  /* 0x000000000000094d */ /* 0x000fea0003800000 */
[----:B------:R-:W-:-:S13]  /*0fd0*/  ISETP.NE.AND P0, PT, R9, RZ, PT ;  /* 0x000000ff0900720c */ /* 0x000fda0003f05270 */
[----:B------:R-:W-:Y:S05]  /*0fe0*/  @P0 BRA `(.L_x_14) ;  /* 0x0000000000b80947 */ /* 0x000fea0003800000 */
[C---:B------:R-:W-:Y:S01]  /*0ff0*/  FSETP.GEU.AND P1, PT, R8.reuse, RZ, PT ;  /* 0x000000ff0800720b */ /* 0x040fe20003f2e000 */
[----:B------:R-:W-:Y:S01]  /*1000*/  BSSY.RECONVERGENT B0, `(.L_x_15) ;  /* 0x0000016000007945 */ /* 0x000fe20003800200 */
[C---:B------:R-:W-:Y:S02]  /*1010*/  FSETP.GE.AND P0, PT, R8.reuse, RZ, PT ;  /* 0x000000ff0800720b */ /* 0x040fe40003f06000 */
[C---:B------:R-:W-:Y:S02]  /*1020*/  FSETP.LEU.OR P1, PT, R8.reuse, -1, P1 ;  /* 0xbf8000000800780b */ /* 0x040fe40000f2b400 */
[----:B------:R-:W-:-:S11]  /*1030*/  FSETP.GEU.OR P0, PT, R8, 1, !P0 ;  /* 0x3f8000000800780b */ /* 0x000fd6000470e400 */
[----:B------:R-:W-:Y:S05]  /*1040*/  @P1 BRA `(.L_x_16) ;  /* 0x0000000000441947 */ /* 0x000fea0003800000 */
[----:B------:R-:W4:Y:S01]  /*1050*/  S2R R3, SR_LANEID ;  /* 0x0000000000037919 */ /* 0x000f220000000000 */
[----:B------:R-:W-:Y:S01]  /*1060*/  VOTEU.ANY UR4, UPT, PT ;  /* 0x0000000000047886 */ /* 0x000fe200038e0100 */
[----:B0-2---:R-:W0:Y:S01]  /*1070*/  LDC.64 R4, c[0x0][0x450] ;  /* 0x00011400ff047b82 */ /* 0x005e220000000a00 */
[----:B-1----:R-:W4:Y:S08]  /*1080*/  FLO.U32 R0, UR4 ;  /* 0x0000000400007d00 */ /* 0x002f3000080e0000 */
[----:B------:R-:W1:Y:S01]  /*1090*/  POPC R7, UR4 ;  /* 0x0000000400077d09 */ /* 0x000e620008000000 */
[----:B0-----:R-:W-:Y:S01]  /*10a0*/  IMAD.WIDE R4, R10, 0x4, R4 ;  /* 0x000000040a047825 */ /* 0x001fe200078e0204 */
[----:B----4-:R-:W-:-:S13]  /*10b0*/  ISETP.EQ.U32.AND P1, PT, R0, R3, PT ;  /* 0x000000030000720c */ /* 0x010fda0003f22070 */
[----:B-1----:R-:W2:Y:S01]  /*10c0*/  @P1 ATOMG.E.ADD.STRONG.GPU PT, R5, desc[UR6][R4.64], R7 ;  /* 0x80000007040519a8 */ /* 0x002ea200081ef106 */
[----:B------:R-:W-:Y:S01]  /*10d0*/  ISETP.NE.AND P1, PT, R2, RZ, PT ;  /* 0x000000ff0200720c */ /* 0x000fe20003f25270 */
[----:B------:R-:W0:-:S12]  /*10e0*/  S2R R6, SR_LTMASK ;  /* 0x0000000000067919 */ /* 0x000e180000003900 */
[----:B------:R-:W-:Y:S01]  /*10f0*/  @!P1 IMAD.MOV.U32 R9, RZ, RZ, 0x1 ;  /* 0x00000001ff099424 */ /* 0x000fe200078e00ff */
[----:B0-----:R-:W-:-:S06]  /*1100*/  LOP3.LUT R6, R6, UR4, RZ, 0xc0, !PT ;  /* 0x0000000406067c12 */ /* 0x001fcc000f8ec0ff */
[----:B------:R-:W0:Y:S01]  /*1110*/  POPC R6, R6 ;  /* 0x0000000600067309 */ /* 0x000e220000000000 */
[----:B--2---:R-:W0:Y:S02]  /*1120*/  SHFL.IDX PT, R3, R5, R0, 0x1f ;  /* 0x00001f0005037589 */ /* 0x004e2400000e0000 */
[----:B0-----:R-:W-:-:S05]  /*1130*/  IADD3 R3, PT, PT, R3, R6, RZ ;  /* 0x0000000603037210 */ /* 0x001fca0007ffe0ff */
[----:B------:R4:W-:Y:S04]  /*1140*/  STG.E desc[UR6][R18.64], R3 ;  /* 0x0000000312007986 */ /* 0x0009e8000c101906 */
[----:B------:R4:W-:Y:S02]  /*1150*/  @!P1 STG.E desc[UR6][R30.64+0x8], R9 ;  /* 0x000008091e009986 */ /* 0x0009e4000c101906 */
.L_x_16:
[----:B------:R-:W-:Y:S05]  /*1160*/  BSYNC.RECONVERGENT B0 ;  /* 0x0000000000007941 */ /* 0x000fea0003800200 */
.L_x_15:
[----:B------:R-:W-:Y:S05]  /*1170*/  @P0 EXIT ;  /* 0x000000000000094d */ /* 0x000fea0003800000 */
[----:B----4-:R-:W4:Y:S01]  /*1180*/  S2R R3, SR_LANEID ;  /* 0x0000000000037919 */ /* 0x010f220000000000 */
[----:B------:R-:W-:Y:S01]  /*1190*/  VOTEU.ANY UR4, UPT, PT ;  /* 0x0000000000047886 */ /* 0x000fe200038e0100 */
[----:B0-2---:R-:W0:Y:S01]  /*11a0*/  LDC.64 R4, c[0x0][0x450] ;  /* 0x00011400ff047b82 */ /* 0x005e220000000a00 */
[----:B------:R-:W2:Y:S01]  /*11b0*/  LDCU UR5, c[0x0][0x468] ;  /* 0x00008d00ff0577ac */ /* 0x000ea20008000800 */
[----:B-1----:R-:W4:Y:S08]  /*11c0*/  FLO.U32 R0, UR4 ;  /* 0x0000000400007d00 */ /* 0x002f3000080e0000 */
[----:B------:R-:W1:Y:S01]  /*11d0*/  POPC R7, UR4 ;  /* 0x0000000400077d09 */ /* 0x000e620008000000 */
[----:B----4-:R-:W-:Y:S01]  /*11e0*/  ISETP.EQ.U32.AND P0, PT, R0, R3, PT ;  /* 0x000000030000720c */ /* 0x010fe20003f02070 */
[----:B--2---:R-:W-:-:S04]  /*11f0*/  VIADD R3, R10, UR5 ;  /* 0x000000050a037c36 */ /* 0x004fc80008000000 */
[----:B0-----:R-:W-:-:S08]  /*1200*/  IMAD.WIDE R4, R3, 0x4, R4 ;  /* 0x0000000403047825 */ /* 0x001fd000078e0204 */
[----:B-1----:R-:W2:Y:S01]  /*1210*/  @P0 ATOMG.E.ADD.STRONG.GPU PT, R5, desc[UR6][R4.64], R7 ;  /* 0x80000007040509a8 */ /* 0x002ea200081ef106 */
[----:B------:R-:W-:Y:S01]  /*1220*/  ISETP.NE.AND P0, PT, R2, RZ, PT ;  /* 0x000000ff0200720c */ /* 0x000fe20003f05270 */
[----:B------:R-:W0:Y:S02]  /*1230*/  S2R R6, SR_LTMASK ;  /* 0x0000000000067919 */ /* 0x000e240000003900 */
[----:B0-----:R-:W-:-:S06]  /*1240*/  LOP3.LUT R6, R6, UR4, RZ, 0xc0, !PT ;  /* 0x0000000406067c12 */ /* 0x001fcc000f8ec0ff */
[----:B------:R-:W0:Y:S01]  /*1250*/  POPC R6, R6 ;  /* 0x0000000600067309 */ /* 0x000e220000000000 */
[----:B--2---:R-:W0:Y:S02]  /*1260*/  SHFL.IDX PT, R3, R5, R0, 0x1f ;  /* 0x00001f0005037589 */ /* 0x004e2400000e0000 */
[----:B0-----:R-:W-:-:S05]  /*1270*/  IADD3 R3, PT, PT, R3, R6, RZ ;  /* 0x0000000603037210 */ /* 0x001fca0007ffe0ff */
[----:B------:R0:W-:Y:S01]  /*1280*/  STG.E desc[UR6][R22.64], R3 ;  /* 0x0000000316007986 */ /* 0x0001e2000c101906 */
[----:B------:R-:W-:Y:S05]  /*1290*/  @P0 EXIT ;  /* 0x000000000000094d */ /* 0x000fea0003800000 */
[----:B0-----:R-:W-:-:S05]  /*12a0*/  IMAD.MOV.U32 R3, RZ, RZ, 0x1 ;  /* 0x00000001ff037424 */ /* 0x001fca00078e00ff */
[----:B------:R-:W-:Y:S01]  /*12b0*/  STG.E desc[UR6][R30.64+0x8], R3 ;  /* 0x000008031e007986 */ /* 0x000fe2000c101906 */
[----:B------:R-:W-:Y:S05]  /*12c0*/  EXIT ;  /* 0x000000000000794d */ /* 0x000fea0003800000 */
.L_x_14:
[C---:B------:R-:W-:Y:S01]  /*12d0*/  FSETP.GEU.AND P0, PT, R8.reuse, RZ, PT ;  /* 0x000000ff0800720b */ /* 0x040fe20003f0e000 */
[----:B------:R-:W-:Y:S03]  /*12e0*/  BSSY.RECONVERGENT B0, `(.L_x_17) ;  /* 0x0000029000007945 */ /* 0x000fe60003800200 */
[----:B------:R-:W-:-:S13]  /*12f0*/  FSETP.LEU.OR P0, PT, R8, -1, P0 ;  /* 0xbf8000000800780b */ /* 0x000fda000070b400 */
[----:B------:R-:W-:Y:S05]  /*1300*/  @P0 BRA `(.L_x_18) ;  /* 0x0000000000980947 */ /* 0x000fea0003800000 */
[----:B------:R-:W-:-:S13]  /*1310*/  ISETP.GE.AND P0, PT, R3, R6, PT ;  /* 0x000000060300720c */ /* 0x000fda0003f06270 */
[----:B------:R-:W-:Y:S05]  /*1320*/  @!P0 BRA `(.L_x_19) ;  /* 0x00000000004c8947 */ /* 0x000fea0003800000 */
        /* <DEDUP_REMOVED lines=9> */
[----:B---3--:R-:W0:Y:S02]  /*13c0*/  S2R R11, SR_LTMASK ;  /* 0x00000000000b7919 */ /* 0x008e240000003900 */
[----:B0-----:R-:W-:-:S04]  /*13d0*/  LOP3.LUT R11, R11, UR4, RZ, 0xc0, !PT ;  /* 0x000000040b0b7c12 */ /* 0x001fc8000f8ec0ff */
[----:B------:R-:W0:Y:S01]  /*13e0*/  POPC R12, R11 ;  /* 0x0000000b000c7309 */ /* 0x000e220000000000 */
[----:B--2---:R-:W0:Y:S02]  /*13f0*/  SHFL.IDX PT, R7, R5, R0, 0x1f ;  /* 0x00001f0005077589 */ /* 0x004e2400000e0000 */
[----:B0-----:R-:W-:-:S05]  /*1400*/  IMAD.IADD R7, R7, 0x1, R12 ;  /* 0x0000000107077824 */ /* 0x001fca00078e020c */
[----:B------:R4:W-:Y:S01]  /*1410*/  STG.E desc[UR6][R20.64], R7 ;  /* 0x0000000714007986 */ /* 0x0009e2000c101906 */
[----:B------:R-:W-:Y:S05]  /*1420*/  @P0 BRA `(.L_x_18) ;  /* 0x0000000000500947 */ /* 0x000fea0003800000 */
[----:B------:R-:W-:-:S05]  /*1430*/  HFMA2 R5, -RZ, RZ, 0, 5.9604644775390625e-08 ;  /* 0x00000001ff057431 */ /* 0x000fca00000001ff */
[----:B------:R0:W-:Y:S01]  /*1440*/  STG.E desc[UR6][R30.64+0xc], R5 ;  /* 0x00000c051e007986 */ /* 0x0001e2000c101906 */
[----:B------:R-:W-:Y:S05]  /*1450*/  BRA `(.L_x_18) ;  /* 0x0000000000447947 */ /* 0x000fea0003800000 */
.L_x_19:
        /* <DEDUP_REMOVED lines=9> */
[----:B---3--:R-:W0:-:S12]  /*14f0*/  S2R R11, SR_LTMASK ;  /* 0x00000000000b7919 */ /* 0x008e180000003900 */
[----:B------:R-:W-:Y:S01]  /*1500*/  @!P0 IMAD.MOV.U32 R13, RZ, RZ, 0x1 ;  /* 0x00000001ff0d8424 */ /* 0x000fe200078e00ff */
[----:B0-----:R-:W-:-:S04]  /*1510*/  LOP3.LUT R11, R11, UR4, RZ, 0xc0, !PT ;  /* 0x000000040b0b7c12 */ /* 0x001fc8000f8ec0ff */
[----:B------:R-:W0:Y:S01]  /*1520*/  POPC R12, R11 ;  /* 0x0000000b000c7309 */ /* 0x000e220000000000 */
[----:B--2---:R-:W0:Y:S02]  /*1530*/  SHFL.IDX PT, R7, R5, R0, 0x1f ;  /* 0x00001f0005077589 */ /* 0x004e2400000e0000 */
[----:B0-----:R-:W-:-:S05]  /*1540*/  IMAD.IADD R7, R7, 0x1, R12 ;  /* 0x0000000107077824 */ /* 0x001fca00078e020c */
[----:B------:R0:W-:Y:S04]  /*1550*/  STG.E desc[UR6][R18.64], R7 ;  /* 0x0000000712007986 */ /* 0x0001e8000c101906 */
[----:B------:R0:W-:Y:S02]  /*1560*/  @!P0 STG.E desc[UR6][R30.64+0x8], R13 ;  /* 0x0000080d1e008986 */ /* 0x0001e4000c101906 */
.L_x_18:
[----:B------:R-:W-:Y:S05]  /*1570*/  BSYNC.RECONVERGENT B0 ;  /* 0x0000000000007941 */ /* 0x000fea0003800200 */
.L_x_17:
[----:B------:R-:W-:-:S04]  /*1580*/  FSETP.GE.AND P0, PT, R8, RZ, PT ;  /* 0x000000ff0800720b */ /* 0x000fc80003f06000 */
[----:B------:R-:W-:-:S13]  /*1590*/  FSETP.GEU.OR P0, PT, R8, 1, !P0 ;  /* 0x3f8000000800780b */ /* 0x000fda000470e400 */
[----:B------:R-:W-:Y:S05]  /*15a0*/  @P0 EXIT ;  /* 0x000000000000094d */ /* 0x000fea0003800000 */
[----:B------:R-:W-:-:S13]  /*15b0*/  ISETP.GE.AND P0, PT, R3, R6, PT ;  /* 0x000000060300720c */ /* 0x000fda0003f06270 */
[----:B------:R-:W-:Y:S05]  /*15c0*/  @!P0 BRA `(.L_x_20) ;  /* 0x0000000000548947 */ /* 0x000fea0003800000 */
[----:B------:R-:W5:Y:S01]  /*15d0*/  S2R R3, SR_LANEID ;  /* 0x0000000000037919 */ /* 0x000f620000000000 */
[----:B------:R-:W-:Y:S01]  /*15e0*/  VOTEU.ANY UR4, UPT, PT ;  /* 0x0000000000047886 */ /* 0x000fe200038e0100 */
[----:B0-2---:R-:W0:Y:S01]  /*15f0*/  LDC.64 R4, c[0x0][0x450] ;  /* 0x00011400ff047b82 */ /* 0x005e220000000a00 */
[----:B------:R-:W2:Y:S01]  /*1600*/  LDCU UR5, c[0x0][0x468] ;  /* 0x00008d00ff0577ac */ /* 0x000ea20008000800 */
[----:B-1----:R-:W5:Y:S08]  /*1610*/  FLO.U32 R0, UR4 ;  /* 0x0000000400007d00 */ /* 0x002f7000080e0000 */
[----:B----4-:R-:W1:Y:S01]  /*1620*/  POPC R7, UR4 ;  /* 0x0000000400077d09 */ /* 0x010e620008000000 */
[----:B-----5:R-:W-:-:S02]  /*1630*/  ISETP.EQ.U32.AND P0, PT, R0, R3, PT ;  /* 0x000000030000720c */ /* 0x020fc40003f02070 */
[----:B--2---:R-:W-:-:S05]  /*1640*/  IADD3 R3, PT, PT, R10, UR5, RZ ;  /* 0x000000050a037c10 */ /* 0x004fca000fffe0ff */
[----:B0-----:R-:W-:-:S06]  /*1650*/  IMAD.WIDE R4, R3, 0x4, R4 ;  /* 0x0000000403047825 */ /* 0x001fcc00078e0204 */
[----:B-1----:R-:W2:Y:S01]  /*1660*/  @P0 ATOMG.E.ADD.STRONG.GPU PT, R5, desc[UR6][R4.64], R7 ;  /* 0x80000007040509a8 */ /* 0x002ea200081ef106 */
[----:B------:R-:W-:Y:S01]  /*1670*/  ISETP.NE.AND P0, PT, R2, RZ, PT ;  /* 0x000000ff0200720c */ /* 0x000fe20003f05270 */
[----:B------:R-:W0:Y:S02]  /*1680*/  S2R R6, SR_LTMASK ;  /* 0x0000000000067919 */ /* 0x000e240000003900 */
[----:B0-----:R-:W-:-:S06]  /*1690*/  LOP3.LUT R6, R6, UR4, RZ, 0xc0, !PT ;  /* 0x0000000406067c12 */ /* 0x001fcc000f8ec0ff */
[----:B------:R-:W0:Y:S01]  /*16a0*/  POPC R6, R6 ;  /* 0x0000000600067309 */ /* 0x000e220000000000 */
[----:B--2---:R-:W0:Y:S02]  /*16b0*/  SHFL.IDX PT, R3, R5, R0, 0x1f ;  /* 0x00001f0005037589 */ /* 0x004e2400000e0000 */
[----:B0-----:R-:W-:-:S05]  /*16c0*/  IMAD.IADD R3, R3, 0x1, R6 ;  /* 0x0000000103037824 */ /* 0x001fca00078e0206 */
[----:B------:R0:W-:Y:S01]  /*16d0*/  STG.E desc[UR6][R22.64], R3 ;  /* 0x0000000316007986 */ /* 0x0001e2000c101906 */
[----:B------:R-:W-:Y:S05]  /*16e0*/  @P0 EXIT ;  /* 0x000000000000094d */ /* 0x000fea0003800000 */
[----:B0-----:R-:W-:-:S05]  /*16f0*/  IMAD.MOV.U32 R3, RZ, RZ, 0x1 ;  /* 0x00000001ff037424 */ /* 0x001fca00078e00ff */
[----:B------:R-:W-:Y:S01]  /*1700*/  STG.E desc[UR6][R30.64+0x8], R3 ;  /* 0x000008031e007986 */ /* 0x000fe2000c101906 */
[----:B------:R-:W-:Y:S05]  /*1710*/  EXIT ;  /* 0x000000000000794d */ /* 0x000fea0003800000 */
.L_x_20:
        /* <DEDUP_REMOVED lines=21> */
        .weak           $__internal_0_$__cuda_sm20_sqrt_rn_f32_slowpath
        .type           $__internal_0_$__cuda_sm20_sqrt_rn_f32_slowpath,@function
        .size           $__internal_0_$__cuda_sm20_sqrt_rn_f32_slowpath,($__internal_1_$__cuda_sm3x_div_rn_noftz_f32_slowpath - $__internal_0_$__cuda_sm20_sqrt_rn_f32_slowpath)
$__internal_0_$__cuda_sm20_sqrt_rn_f32_slowpath:
[----:B------:R-:W-:-:S13]  /*1870*/  LOP3.LUT P0, RZ, R7, 0x7fffffff, RZ, 0xc0, !PT ;  /* 0x7fffffff07ff7812 */ /* 0x000fda000780c0ff */
[----:B------:R-:W-:Y:S01]  /*1880*/  @!P0 MOV R11, R7 ;  /* 0x00000007000b8202 */ /* 0x000fe20000000f00 */
[----:B------:R-:W-:Y:S06]  /*1890*/  @!P0 BRA `(.L_x_21) ;  /* 0x0000000000408947 */ /* 0x000fec0003800000 */
[----:B------:R-:W-:-:S13]  /*18a0*/  FSETP.GEU.FTZ.AND P0, PT, R7, RZ, PT ;  /* 0x000000ff0700720b */ /* 0x000fda0003f1e000 */
[----:B------:R-:W-:Y:S01]  /*18b0*/  @!P0 IMAD.MOV.U32 R11, RZ, RZ, 0x7fffffff ;  /* 0x7fffffffff0b8424 */ /* 0x000fe200078e00ff */
[----:B------:R-:W-:Y:S06]  /*18c0*/  @!P0 BRA `(.L_x_21) ;  /* 0x0000000000348947 */ /* 0x000fec0003800000 */
[----:B------:R-:W-:-:S13]  /*18d0*/  FSETP.GTU.FTZ.AND P0, PT, |R7|, +INF , PT ;  /* 0x7f8000000700780b */ /* 0x000fda0003f1c200 */
[----:B------:R-:W-:Y:S01]  /*18e0*/  @P0 FADD.FTZ R11, R7, 1 ;  /* 0x3f800000070b0421 */ /* 0x000fe20000010000 */
[----:B------:R-:W-:Y:S06]  /*18f0*/  @P0 BRA `(.L_x_21) ;  /* 0x0000000000280947 */ /* 0x000fec0003800000 */
[----:B------:R-:W-:-:S13]  /*1900*/  FSETP.NEU.FTZ.AND P0, PT, |R7|, +INF , PT ;  /* 0x7f8000000700780b */ /* 0x000fda0003f1d200 */
[----:B------:R-:W-:-:S04]  /*1910*/  @P0 FFMA R13, R7, 1.84467440737095516160e+19, RZ ;  /* 0x5f800000070d0823 */ /* 0x000fc800000000ff */
[----:B------:R-:W0:Y:S02]  /*1920*/  @P0 MUFU.RSQ R14, R13 ;  /* 0x0000000d000e0308 */ /* 0x000e240000001400 */
[----:B0-----:R-:W-:Y:S01]  /*1930*/  @P0 FMUL.FTZ R26, R13, R14 ;  /* 0x0000000e0d1a0220 */ /* 0x001fe20000410000 */
[----:B------:R-:W-:-:S03]  /*1940*/  @P0 FMUL.FTZ R14, R14, 0.5 ;  /* 0x3f0000000e0e0820 */ /* 0x000fc60000410000 */
[----:B------:R-:W-:-:S04]  /*1950*/  @P0 FADD.FTZ R11, -R26, -RZ ;  /* 0x800000ff1a0b0221 */ /* 0x000fc80000010100 */
[----:B------:R-:W-:Y:S01]  /*1960*/  @P0 FFMA R15, R26, R11, R13 ;  /* 0x0000000b1a0f0223 */ /* 0x000fe2000000000d */
[----:B------:R-:W-:-:S03]  /*1970*/  @!P0 IMAD.MOV.U32 R11, RZ, RZ, R7 ;  /* 0x000000ffff0b8224 */ /* 0x000fc600078e0007 */
[----:B------:R-:W-:-:S04]  /*1980*/  @P0 FFMA R14, R15, R14, R26 ;  /* 0x0000000e0f0e0223 */ /* 0x000fc8000000001a */
[----:B------:R-:W-:-:S07]  /*1990*/  @P0 FMUL.FTZ R11, R14, 2.3283064365386962891e-10 ;  /* 0x2f8000000e0b0820 */ /* 0x000fce0000410000 */
.L_x_21:
[----:B------:R-:W-:-:S04]  /*19a0*/  HFMA2 R13, -RZ, RZ, 0, 0 ;  /* 0x00000000ff0d7431 */ /* 0x000fc800000001ff */
[----:B------:R-:W-:Y:S05]  /*19b0*/  RET.REL.NODEC R12 `(mapDots) ;  /* 0xffffffe40c907950 */ /* 0x000fea0003c3ffff */
        .weak           $__internal_1_$__cuda_sm3x_div_rn_noftz_f32_slowpath
        .type           $__internal_1_$__cuda_sm3x_div_rn_noftz_f32_slowpath,@function
        .size           $__internal_1_$__cuda_sm3x_div_rn_noftz_f32_slowpath,(.L_x_35 - $__internal_1_$__cuda_sm3x_div_rn_noftz_f32_slowpath)
$__internal_1_$__cuda_sm3x_div_rn_noftz_f32_slowpath:
[----:B------:R-:W-:Y:S01]  /*19c0*/  SHF.R.U32.HI R11, RZ, 0x17, R0 ;  /* 0x00000017ff0b7819 */ /* 0x000fe20000011600 */
[----:B------:R-:W-:Y:S01]  /*19d0*/  BSSY.RECONVERGENT B2, `(.L_x_22) ;  /* 0x0000065000027945 */ /* 0x000fe20003800200 */
[----:B------:R-:W-:Y:S02]  /*19e0*/  SHF.R.U32.HI R14, RZ, 0x17, R27 ;  /* 0x00000017ff0e7819 */ /* 0x000fe4000001161b */
[----:B------:R-:W-:Y:S02]  /*19f0*/  LOP3.LUT R11, R11, 0xff, RZ, 0xc0, !PT ;  /* 0x000000ff0b0b7812 */ /* 0x000fe400078ec0ff */
[----:B------:R-:W-:Y:S02]  /*1a00*/  LOP3.LUT R14, R14, 0xff, RZ, 0xc0, !PT ;  /* 0x000000ff0e0e7812 */ /* 0x000fe400078ec0ff */
[----:B------:R-:W-:Y:S01]  /*1a10*/  MOV R28, R0 ;  /* 0x00000000001c7202 */ /* 0x000fe20000000f00 */
[----:B------:R-:W-:Y:S02]  /*1a20*/  VIADD R13, R11, 0xffffffff ;  /* 0xffffffff0b0d7836 */ /* 0x000fe40000000000 */
[----:B------:R-:W-:-:S03]  /*1a30*/  VIADD R11, R14, 0xffffffff ;  /* 0xffffffff0e0b7836 */ /* 0x000fc60000000000 */
[----:B------:R-:W-:-:S04]  /*1a40*/  ISETP.GT.U32.AND P0, PT, R13, 0xfd, PT ;  /* 0x000000fd0d00780c */ /* 0x000fc80003f04070 */
[----:B------:R-:W-:-:S13]  /*1a50*/  ISETP.GT.U32.OR P0, PT, R11, 0xfd, P0 ;  /* 0x000000fd0b00780c */ /* 0x000fda0000704470 */
[----:B------:R-:W-:Y:S01]  /*1a60*/  @!P0 IMAD.MOV.U32 R26, RZ, RZ, RZ ;  /* 0x000000ffff1a8224 */ /* 0x000fe200078e00ff */
[----:B------:R-:W-:Y:S06]  /*1a70*/  @!P0 BRA `(.L_x_23) ;  /* 0x00000000005c8947 */ /* 0x000fec0003800000 */
[----:B------:R-:W-:Y:S02]  /*1a80*/  FSETP.GTU.FTZ.AND P0, PT, |R27|, +INF , PT ;  /* 0x7f8000001b00780b */ /* 0x000fe40003f1c200 */
[----:B------:R-:W-:-:S04]  /*1a90*/  FSETP.GTU.FTZ.AND P1, PT, |R0|, +INF , PT ;  /* 0x7f8000000000780b */ /* 0x000fc80003f3c200 */
[----:B------:R-:W-:-:S13]  /*1aa0*/  PLOP3.LUT P0, PT, P0, P1, PT, 0xf8, 0x8f ;  /* 0x00000000008f781c */ /* 0x000fda0000703f70 */
[----:B------:R-:W-:Y:S05]  /*1ab0*/  @P0 BRA `(.L_x_24) ;  /* 0x0000000400540947 */ /* 0x000fea0003800000 */
[----:B------:R-:W-:-:S13]  /*1ac0*/  LOP3.LUT P0, RZ, R28, 0x7fffffff, R27, 0xc8, !PT ;  /* 0x7fffffff1cff7812 */ /* 0x000fda000780c81b */
[----:B------:R-:W-:Y:S05]  /*1ad0*/  @!P0 BRA `(.L_x_25) ;  /* 0x0000000400448947 */ /* 0x000fea0003800000 */
[C---:B------:R-:W-:Y:S02]  /*1ae0*/  FSETP.NEU.FTZ.AND P2, PT, |R27|.reuse, +INF , PT ;  /* 0x7f8000001b00780b */ /* 0x040fe40003f5d200 */
[----:B------:R-:W-:Y:S02]  /*1af0*/  FSETP.NEU.FTZ.AND P1, PT, |R0|, +INF , PT ;  /* 0x7f8000000000780b */ /* 0x000fe40003f3d200 */
[----:B------:R-:W-:-:S11]  /*1b00*/  FSETP.NEU.FTZ.AND P0, PT, |R27|, +INF , PT ;  /* 0x7f8000001b00780b */ /* 0x000fd60003f1d200 */
[----:B------:R-:W-:Y:S05]  /*1b10*/  @!P1 BRA !P2, `(.L_x_25) ;  /* 0x0000000400349947 */ /* 0x000fea0005000000 */
[----:B------:R-:W-:-:S04]  /*1b20*/  LOP3.LUT P2, RZ, R27, 0x7fffffff, RZ, 0xc0, !PT ;  /* 0x7fffffff1bff7812 */ /* 0x000fc8000784c0ff */
[----:B------:R-:W-:-:S13]  /*1b30*/  PLOP3.LUT P1, PT, P1, P2, PT, 0x2f, 0xf2 ;  /* 0x0000000000f2781c */ /* 0x000fda0000f24577 */
[----:B------:R-:W-:Y:S05]  /*1b40*/  @P1 BRA `(.L_x_26) ;  /* 0x0000000400201947 */ /* 0x000fea0003800000 */
[----:B------:R-:W-:-:S04]  /*1b50*/  LOP3.LUT P1, RZ, R28, 0x7fffffff, RZ, 0xc0, !PT ;  /* 0x7fffffff1cff7812 */ /* 0x000fc8000782c0ff */
[----:B------:R-:W-:-:S13]  /*1b60*/  PLOP3.LUT P0, PT, P0, P1, PT, 0x2f, 0xf2 ;  /* 0x0000000000f2781c */ /* 0x000fda0000702577 */
[----:B------:R-:W-:Y:S05]  /*1b70*/  @P0 BRA `(.L_x_27) ;  /* 0x0000000400080947 */ /* 0x000fea0003800000 */
[----:B------:R-:W-:Y:S02]  /*1b80*/  ISETP.GE.AND P0, PT, R11, RZ, PT ;  /* 0x000000ff0b00720c */ /* 0x000fe40003f06270 */
[----:B------:R-:W-:-:S11]  /*1b90*/  ISETP.GE.AND P1, PT, R13, RZ, PT ;  /* 0x000000ff0d00720c */ /* 0x000fd60003f26270 */
[----:B------:R-:W-:Y:S01]  /*1ba0*/  @P0 IMAD.MOV.U32 R26, RZ, RZ, RZ ;  /* 0x000000ffff1a0224 */ /* 0x000fe200078e00ff */
[----:B------:R-:W-:Y:S01]  /*1bb0*/  @!P0 MOV R26, 0xffffffc0 ;  /* 0xffffffc0001a8802 */ /* 0x000fe20000000f00 */
[----:B------:R-:W-:Y:S01]  /*1bc0*/  @!P0 FFMA R27, R27, 1.84467440737095516160e+19, RZ ;  /* 0x5f8000001b1b8823 */ /* 0x000fe200000000ff */
[----:B------:R-:W-:-:S03]  /*1bd0*/  @!P1 FFMA R28, R0, 1.84467440737095516160e+19, RZ ;  /* 0x5f800000001c9823 */ /* 0x000fc600000000ff */
[----:B------:R-:W-:-:S07]  /*1be0*/  @!P1 VIADD R26, R26, 0x40 ;  /* 0x000000401a1a9836 */ /* 0x000fce0000000000 */
.L_x_23:
[----:B------:R-:W-:Y:S01]  /*1bf0*/  SHF.R.U32.HI R11, RZ, 0x17, R0 ;  /* 0x00000017ff0b7819 */ /* 0x000fe20000011600 */
[----:B------:R-:W-:Y:S01]  /*1c00*/  BSSY.RECONVERGENT B3, `(.L_x_28) ;  /* 0x0000038000037945 */ /* 0x000fe20003800200 */
[----:B------:R-:W-:Y:S02]  /*1c10*/  IADD3 R14, PT, PT, R14, -0x7f, RZ ;  /* 0xffffff810e0e7810 */ /* 0x000fe40007ffe0ff */
[----:B------:R-:W-:-:S03]  /*1c20*/  LOP3.LUT R11, R11, 0xff, RZ, 0xc0, !PT ;  /* 0x000000ff0b0b7812 */ /* 0x000fc600078ec0ff */
[C---:B------:R-:W-:Y:S01]  /*1c30*/  IMAD R27, R14.reuse, -0x800000, R27 ;  /* 0xff8000000e1b7824 */ /* 0x040fe200078e021b */
[----:B------:R-:W-:Y:S02]  /*1c40*/  LEA R13, R11, 0xc0800000, 0x17 ;  /* 0xc08000000b0d7811 */ /* 0x000fe400078eb8ff */
[----:B------:R-:W-:-:S03]  /*1c50*/  IADD3 R11, PT, PT, R14, 0x7f, -R11 ;  /* 0x0000007f0e0b7810 */ /* 0x000fc60007ffe80b */
[----:B------:R-:W-:Y:S02]  /*1c60*/  IMAD.IADD R13, R28, 0x1, -R13 ;  /* 0x000000011c0d7824 */ /* 0x000fe400078e0a0d */
[----:B------:R-:W-:Y:S02]  /*1c70*/  IMAD.IADD R26, R11, 0x1, R26 ;  /* 0x000000010b1a7824 */ /* 0x000fe400078e021a */
[----:B------:R-:W0:Y:S01]  /*1c80*/  MUFU.RCP R15, R13 ;  /* 0x0000000d000f7308 */ /* 0x000e220000001000 */
[----:B------:R-:W-:-:S04]  /*1c90*/  FADD.FTZ R28, -R13, -RZ ;  /* 0x800000ff0d1c7221 */ /* 0x000fc80000010100 */
[----:B0-----:R-:W-:-:S04]  /*1ca0*/  FFMA R14, R15, R28, 1 ;  /* 0x3f8000000f0e7423 */ /* 0x001fc8000000001c */
[----:B------:R-:W-:-:S04]  /*1cb0*/  FFMA R15, R15, R14, R15 ;  /* 0x0000000e0f0f7223 */ /* 0x000fc8000000000f */
[----:B------:R-:W-:-:S04]  /*1cc0*/  FFMA R32, R27, R15, RZ ;  /* 0x0000000f1b207223 */ /* 0x000fc800000000ff */
[----:B------:R-:W-:-:S04]  /*1cd0*/  FFMA R14, R28, R32, R27 ;  /* 0x000000201c0e7223 */ /* 0x000fc8000000001b */
[----:B------:R-:W-:-:S04]  /*1ce0*/  FFMA R14, R15, R14, R32 ;  /* 0x0000000e0f0e7223 */ /* 0x000fc80000000020 */
[----:B------:R-:W-:-:S04]  /*1cf0*/  FFMA R27, R28, R14, R27 ;  /* 0x0000000e1c1b7223 */ /* 0x000fc8000000001b */
[----:B------:R-:W-:-:S05]  /*1d00*/  FFMA R11, R15, R27, R14 ;  /* 0x0000001b0f0b7223 */ /* 0x000fca000000000e */
[----:B------:R-:W-:-:S04]  /*1d10*/  SHF.R.U32.HI R13, RZ, 0x17, R11 ;  /* 0x00000017ff0d7819 */ /* 0x000fc8000001160b */
[----:B------:R-:W-:-:S05]  /*1d20*/  LOP3.LUT R13, R13, 0xff, RZ, 0xc0, !PT ;  /* 0x000000ff0d0d7812 */ /* 0x000fca00078ec0ff */
[----:B------:R-:W-:-:S05]  /*1d30*/  IMAD.IADD R13, R13, 0x1, R26 ;  /* 0x000000010d0d7824 */ /* 0x000fca00078e021a */
[----:B------:R-:W-:-:S04]  /*1d40*/  IADD3 R28, PT, PT, R13, -0x1, RZ ;  /* 0xffffffff0d1c7810 */ /* 0x000fc80007ffe0ff */
[----:B------:R-:W-:-:S13]  /*1d50*/  ISETP.GE.U32.AND P0, PT, R28, 0xfe, PT ;  /* 0x000000fe1c00780c */ /* 0x000fda0003f06070 */
[----:B------:R-:W-:Y:S05]  /*1d60*/  @!P0 BRA `(.L_x_29) ;  /* 0x0000000000808947 */ /* 0x000fea0003800000 */
[----:B------:R-:W-:-:S13]  /*1d70*/  ISETP.GT.AND P0, PT, R13, 0xfe, PT ;  /* 0x000000fe0d00780c */ /* 0x000fda0003f04270 */
[----:B------:R-:W-:Y:S05]  /*1d80*/  @P0 BRA `(.L_x_30) ;  /* 0x00000000006c0947 */ /* 0x000fea0003800000 */
[----:B------:R-:W-:-:S13]  /*1d90*/  ISETP.GE.AND P0, PT, R13, 0x1, PT ;  /* 0x000000010d00780c */ /* 0x000fda0003f06270 */
[----:B------:R-:W-:Y:S05]  /*1da0*/  @P0 BRA `(.L_x_31) ;  /* 0x0000000000740947 */ /* 0x000fea0003800000 */
[----:B------:R-:W-:Y:S02]  /*1db0*/  ISETP.GE.AND P0, PT, R13, -0x18, PT ;  /* 0xffffffe80d00780c */ /* 0x000fe40003f06270 */
[----:B------:R-:W-:-:S11]  /*1dc0*/  LOP3.LUT R11, R11, 0x80000000, RZ, 0xc0, !PT ;  /* 0x800000000b0b7812 */ /* 0x000fd600078ec0ff */
[----:B------:R-:W-:Y:S05]  /*1dd0*/  @!P0 BRA `(.L_x_31) ;  /* 0x0000000000688947 */ /* 0x000fea0003800000 */
[CCC-:B------:R-:W-:Y:S01]  /*1de0*/  FFMA.RP R26, R15.reuse, R27.reuse, R14.reuse ;  /* 0x0000001b0f1a7223 */ /* 0x1c0fe2000000800e */
[CCC-:B------:R-:W-:Y:S01]  /*1df0*/  FFMA.RM R29, R15.reuse, R27.reuse, R14.reuse ;  /* 0x0000001b0f1d7223 */ /* 0x1c0fe2000000400e */
[----:B------:R-:W-:Y:S01]  /*1e00*/  FFMA.RZ R14, R15, R27, R14 ;  /* 0x0000001b0f0e7223 */ /* 0x000fe2000000c00e */
[C---:B------:R-:W-:Y:S01]  /*1e10*/  VIADD R15, R13.reuse, 0x20 ;  /* 0x000000200d0f7836 */ /* 0x040fe20000000000 */
[C---:B------:R-:W-:Y:S02]  /*1e20*/  ISETP.NE.AND P2, PT, R13.reuse, RZ, PT ;  /* 0x000000ff0d00720c */ /* 0x040fe40003f45270 */
[----:B------:R-:W-:Y:S01]  /*1e30*/  ISETP.NE.AND P1, PT, R13, RZ, PT ;  /* 0x000000ff0d00720c */ /* 0x000fe20003f25270 */
[----:B------:R-:W-:Y:S01]  /*1e40*/  IMAD.MOV R13, RZ, RZ, -R13 ;  /* 0x000000ffff0d7224 */ /* 0x000fe200078e0a0d */
[----:B------:R-:W-:Y:S02]  /*1e50*/  LOP3.LUT R14, R14, 0x7fffff, RZ, 0xc0, !PT ;  /* 0x007fffff0e0e7812 */ /* 0x000fe400078ec0ff */
[----:B------:R-:W-:-:S02]  /*1e60*/  FSETP.NEU.FTZ.AND P0, PT, R26, R29, PT ;  /* 0x0000001d1a00720b */ /* 0x000fc40003f1d000 */
[----:B------:R-:W-:Y:S02]  /*1e70*/  LOP3.LUT R14, R14, 0x800000, RZ, 0xfc, !PT ;  /* 0x008000000e0e7812 */ /* 0x000fe400078efcff */
[----:B------:R-:W-:Y:S02]  /*1e80*/  SEL R13, R13, RZ, P2 ;  /* 0x000000ff0d0d7207 */ /* 0x000fe40001000000 */
[----:B------:R-:W-:Y:S02]  /*1e90*/  SHF.L.U32 R15, R14, R15, RZ ;  /* 0x0000000f0e0f7219 */ /* 0x000fe400000006ff */
[----:B------:R-:W-:Y:S02]  /*1ea0*/  SHF.R.U32.HI R14, RZ, R13, R14 ;  /* 0x0000000dff0e7219 */ /* 0x000fe4000001160e */
[----:B------:R-:W-:Y:S02]  /*1eb0*/  ISETP.NE.AND P1, PT, R15, RZ, P1 ;  /* 0x000000ff0f00720c */ /* 0x000fe40000f25270 */
[----:B------:R-:W-:-:S02]  /*1ec0*/  SHF.R.U32.HI R13, RZ, 0x1, R14 ;  /* 0x00000001ff0d7819 */ /* 0x000fc4000001160e */
[----:B------:R-:W-:-:S04]  /*1ed0*/  PLOP3.LUT P0, PT, P0, P1, PT, 0xf8, 0x8f ;  /* 0x00000000008f781c */ /* 0x000fc80000703f70 */
[----:B------:R-:W-:-:S04]  /*1ee0*/  SEL R26, RZ, 0x1, !P0 ;  /* 0x00000001ff1a7807 */ /* 0x000fc80004000000 */
[----:B------:R-:W-:-:S04]  /*1ef0*/  LOP3.LUT R15, R26, 0x1, R13, 0xf8, !PT ;  /* 0x000000011a0f7812 */ /* 0x000fc800078ef80d */
[----:B------:R-:W-:-:S04]  /*1f00*/  LOP3.LUT R14, R15, R14, RZ, 0xc0, !PT ;  /* 0x0000000e0f0e7212 */ /* 0x000fc800078ec0ff */
[----:B------:R-:W-:-:S04]  /*1f10*/  IADD3 R14, PT, PT, R13, R14, RZ ;  /* 0x0000000e0d0e7210 */ /* 0x000fc80007ffe0ff */
[----:B------:R-:W-:Y:S01]  /*1f20*/  LOP3.LUT R11, R14, R11, RZ, 0xfc, !PT ;  /* 0x0000000b0e0b7212 */ /* 0x000fe200078efcff */
[----:B------:R-:W-:Y:S06]  /*1f30*/  BRA `(.L_x_31) ;  /* 0x0000000000107947 */ /* 0x000fec0003800000 */
.L_x_30:
[----:B------:R-:W-:-:S04]  /*1f40*/  LOP3.LUT R11, R11, 0x80000000, RZ, 0xc0, !PT ;  /* 0x800000000b0b7812 */ /* 0x000fc800078ec0ff */
[----:B------:R-:W-:Y:S01]  /*1f50*/  LOP3.LUT R11, R11, 0x7f800000, RZ, 0xfc, !PT ;  /* 0x7f8000000b0b7812 */ /* 0x000fe200078efcff */
[----:B------:R-:W-:Y:S06]  /*1f60*/  BRA `(.L_x_31) ;  /* 0x0000000000047947 */ /* 0x000fec0003800000 */
.L_x_29:
[----:B------:R-:W-:-:S07]  /*1f70*/  IMAD R11, R26, 0x800000, R11 ;  /* 0x008000001a0b7824 */ /* 0x000fce00078e020b */
.L_x_31:
[----:B------:R-:W-:Y:S05]  /*1f80*/  BSYNC.RECONVERGENT B3 ;  /* 0x0000000000037941 */ /* 0x000fea0003800200 */
.L_x_28:
[----:B------:R-:W-:Y:S05]  /*1f90*/  BRA `(.L_x_32) ;  /* 0x0000000000207947 */ /* 0x000fea0003800000 */
.L_x_27:
[----:B------:R-:W-:-:S04]  /*1fa0*/  LOP3.LUT R11, R28, 0x80000000, R27, 0x48, !PT ;  /* 0x800000001c0b7812 */ /* 0x000fc800078e481b */
[----:B------:R-:W-:Y:S01]  /*1fb0*/  LOP3.LUT R11, R11, 0x7f800000, RZ, 0xfc, !PT ;  /* 0x7f8000000b0b7812 */ /* 0x000fe200078efcff */
[----:B------:R-:W-:Y:S06]  /*1fc0*/  BRA `(.L_x_32) ;  /* 0x0000000000147947 */ /* 0x000fec0003800000 */
.L_x_26:
[----:B------:R-:W-:Y:S01]  /*1fd0*/  LOP3.LUT R11, R28, 0x80000000, R27, 0x48, !PT ;  /* 0x800000001c0b7812 */ /* 0x000fe200078e481b */
[----:B------:R-:W-:Y:S06]  /*1fe0*/  BRA `(.L_x_32) ;  /* 0x00000000000c7947 */ /* 0x000fec0003800000 */
.L_x_25:
[----:B------:R-:W0:Y:S01]  /*1ff0*/  MUFU.RSQ R11, -QNAN ;  /* 0xffc00000000b7908 */ /* 0x000e220000001400 */
[----:B------:R-:W-:Y:S05]  /*2000*/  BRA `(.L_x_32) ;  /* 0x0000000000047947 */ /* 0x000fea0003800000 */
.L_x_24:
[----:B------:R-:W-:-:S07]  /*2010*/  FADD.FTZ R11, R27, R0 ;  /* 0x000000001b0b7221 */ /* 0x000fce0000010000 */
.L_x_32:
[----:B------:R-:W-:Y:S05]  /*2020*/  BSYNC.RECONVERGENT B2 ;  /* 0x0000000000027941 */ /* 0x000fea0003800200 */
.L_x_22:
[----:B------:R-:W-:-:S04]  /*2030*/  HFMA2 R13, -RZ, RZ, 0, 0 ;  /* 0x00000000ff0d7431 */ /* 0x000fc800000001ff */
[----:B0-----:R-:W-:Y:S05]  /*2040*/  RET.REL.NODEC R12 `(mapDots) ;  /* 0xffffffdc0cec7950 */ /* 0x001fea0003c3ffff */
.L_x_33:
[----:B------:R-:W-:-:S00]  /*2050*/  BRA `(.L_x_33) ;  /* 0xfffffffc00fc7947 */ /* 0x000fc0000383ffff */
[----:B------:R-:W-:-:S00]  /*2060*/  NOP ;  /* 0x0000000000007918 */ /* 0x000fc00000000000 */
        /* <DEDUP_REMOVED lines=9> */
.L_x_35:


//--------------------- .nv.shared.mapDots        --------------------------
	.section	.nv.shared.mapDots,"aw",@nobits
	.sectionflags	@""
	.align	16
	.zero		1024


//--------------------- .nv.shared.reserved.0     --------------------------
	.section	.nv.shared.reserved.0,"aw",@nobits
	.weak		__nv_reservedSMEM_offset_0_alias
	.size		__nv_reservedSMEM_offset_0_alias, 0, 64
	.other		__nv_reservedSMEM_offset_0_alias,@"STO_CUDA_RESERVED_SHARED STV_DEFAULT"
__nv_reservedSMEM_offset_0_alias:
	.zero		0
	.zero		64


//--------------------- .nv.constant0.mapDots     --------------------------
	.section	.nv.constant0.mapDots,"a",@progbits
	.sectionflags	@""
	.align	4
.nv.constant0.mapDots:
	.zero		1140


//--------------------- SYMBOLS --------------------------

	.type		.nv.reservedSmem.offset0,@object
	.size		.nv.reservedSmem.offset0,0x4
	.type		.nv.reservedSmem.cap,@object
	.size		.nv.reservedSmem.cap,0x4
